//
// Generated by NVIDIA NVVM Compiler
//
// Compiler Build ID: CL-36424714
// Cuda compilation tools, release 13.0, V13.0.88
// Based on NVVM 20.0.0
//

.version 9.0
.target sm_100
.address_size 64

	// .globl	_Z25CalculateAccelerationCUDAv
.const .align 8 .f64 G = 0d3DD25598616DD9F1;
.const .align 8 .b8 NBINIT_DDEVC[32];
// _ZZ25CalculateAccelerationCUDAvE6bodies has been demoted

.visible .entry _Z25CalculateAccelerationCUDAv()
{
	.reg .pred 	%p<8>;
	.reg .b32 	%r<22>;
	.reg .b64 	%rd<8>;
	.reg .b64 	%fd<74>;
	// demoted variable
	.shared .align 8 .b8 _ZZ25CalculateAccelerationCUDAvE6bodies[28672];
	mov.u32 	%r12, %ctaid.x;
	mov.u32 	%r13, %ntid.x;
	mov.u32 	%r1, %tid.x;
	mad.lo.s32 	%r2, %r12, %r13, %r1;
	ld.const.u32 	%r3, [NBINIT_DDEVC+16];
	setp.ge.s32 	%p1, %r2, %r3;
	@%p1 bra 	$L__BB0_12;
	ld.const.u64 	%rd3, [NBINIT_DDEVC];
	cvta.to.global.u64 	%rd1, %rd3;
	mul.wide.s32 	%rd4, %r2, 80;
	add.s64 	%rd2, %rd1, %rd4;
	ld.global.f64 	%fd1, [%rd2];
	mov.u32 	%r14, _ZZ25CalculateAccelerationCUDAvE6bodies;
	mad.lo.s32 	%r4, %r1, 56, %r14;
	st.shared.f64 	[%r4], %fd1;
	ld.global.f64 	%fd2, [%rd2+8];
	st.shared.f64 	[%r4+8], %fd2;
	ld.global.f64 	%fd3, [%rd2+16];
	st.shared.f64 	[%r4+16], %fd3;
	ld.global.f64 	%fd4, [%rd2+24];
	st.shared.f64 	[%r4+24], %fd4;
	mov.b64 	%rd5, 0;
	st.shared.u64 	[%r4+32], %rd5;
	st.shared.u64 	[%r4+40], %rd5;
	st.shared.u64 	[%r4+48], %rd5;
	bar.sync 	0;
	setp.lt.s32 	%p2, %r3, 1;
	@%p2 bra 	$L__BB0_11;
	mov.b32 	%r20, 0;
$L__BB0_3:
	add.s32 	%r6, %r20, %r1;
	setp.ge.u32 	%p3, %r6, %r3;
	@%p3 bra 	$L__BB0_12;
	mul.wide.u32 	%rd6, %r6, 80;
	add.s64 	%rd7, %rd1, %rd6;
	ld.global.f64 	%fd5, [%rd7];
	st.shared.f64 	[%r4+14336], %fd5;
	ld.global.f64 	%fd6, [%rd7+8];
	st.shared.f64 	[%r4+14344], %fd6;
	ld.global.f64 	%fd7, [%rd7+16];
	st.shared.f64 	[%r4+14352], %fd7;
	ld.global.f64 	%fd8, [%rd7+24];
	st.shared.f64 	[%r4+14360], %fd8;
	bar.sync 	0;
	mov.b32 	%r21, 0;
$L__BB0_5:
	add.s32 	%r8, %r21, %r20;
	setp.ge.s32 	%p4, %r8, %r3;
	mad.lo.s32 	%r18, %r21, 56, %r14;
	add.s32 	%r9, %r18, 8;
	@%p4 bra 	$L__BB0_7;
	ld.shared.f64 	%fd9, [%r4+8];
	ld.shared.f64 	%fd10, [%r9+14336];
	sub.f64 	%fd11, %fd9, %fd10;
	ld.shared.f64 	%fd12, [%r4+16];
	ld.shared.f64 	%fd13, [%r9+14344];
	sub.f64 	%fd14, %fd12, %fd13;
	ld.shared.f64 	%fd15, [%r4+24];
	ld.shared.f64 	%fd16, [%r9+14352];
	sub.f64 	%fd17, %fd15, %fd16;
	mul.f64 	%fd18, %fd14, %fd14;
	fma.rn.f64 	%fd19, %fd11, %fd11, %fd18;
	fma.rn.f64 	%fd20, %fd17, %fd17, %fd19;
	sqrt.rn.f64 	%fd21, %fd20;
	mul.f64 	%fd22, %fd20, %fd21;
	max.f64 	%fd23, %fd22, 0d3DDB7CDFD9D7BDBB;
	ld.shared.f64 	%fd24, [%r9+14328];
	mul.f64 	%fd25, %fd24, %fd11;
	div.rn.f64 	%fd26, %fd25, %fd23;
	ld.shared.f64 	%fd27, [%r4+32];
	sub.f64 	%fd28, %fd27, %fd26;
	st.shared.f64 	[%r4+32], %fd28;
	mul.f64 	%fd29, %fd24, %fd14;
	div.rn.f64 	%fd30, %fd29, %fd23;
	ld.shared.f64 	%fd31, [%r4+40];
	sub.f64 	%fd32, %fd31, %fd30;
	st.shared.f64 	[%r4+40], %fd32;
	ld.shared.f64 	%fd33, [%r9+14328];
	mul.f64 	%fd34, %fd33, %fd17;
	div.rn.f64 	%fd35, %fd34, %fd23;
	ld.shared.f64 	%fd36, [%r4+48];
	sub.f64 	%fd37, %fd36, %fd35;
	st.shared.f64 	[%r4+48], %fd37;
$L__BB0_7:
	add.s32 	%r19, %r8, 1;
	setp.ge.s32 	%p5, %r19, %r3;
	@%p5 bra 	$L__BB0_9;
	ld.shared.f64 	%fd38, [%r4+8];
	ld.shared.f64 	%fd39, [%r9+14392];
	sub.f64 	%fd40, %fd38, %fd39;
	ld.shared.f64 	%fd41, [%r4+16];
	ld.shared.f64 	%fd42, [%r9+14400];
	sub.f64 	%fd43, %fd41, %fd42;
	ld.shared.f64 	%fd44, [%r4+24];
	ld.shared.f64 	%fd45, [%r9+14408];
	sub.f64 	%fd46, %fd44, %fd45;
	mul.f64 	%fd47, %fd43, %fd43;
	fma.rn.f64 	%fd48, %fd40, %fd40, %fd47;
	fma.rn.f64 	%fd49, %fd46, %fd46, %fd48;
	sqrt.rn.f64 	%fd50, %fd49;
	mul.f64 	%fd51, %fd49, %fd50;
	max.f64 	%fd52, %fd51, 0d3DDB7CDFD9D7BDBB;
	ld.shared.f64 	%fd53, [%r9+14384];
	mul.f64 	%fd54, %fd53, %fd40;
	div.rn.f64 	%fd55, %fd54, %fd52;
	ld.shared.f64 	%fd56, [%r4+32];
	sub.f64 	%fd57, %fd56, %fd55;
	st.shared.f64 	[%r4+32], %fd57;
	mul.f64 	%fd58, %fd53, %fd43;
	div.rn.f64 	%fd59, %fd58, %fd52;
	ld.shared.f64 	%fd60, [%r4+40];
	sub.f64 	%fd61, %fd60, %fd59;
	st.shared.f64 	[%r4+40], %fd61;
	ld.shared.f64 	%fd62, [%r9+14384];
	mul.f64 	%fd63, %fd62, %fd46;
	div.rn.f64 	%fd64, %fd63, %fd52;
	ld.shared.f64 	%fd65, [%r4+48];
	sub.f64 	%fd66, %fd65, %fd64;
	st.shared.f64 	[%r4+48], %fd66;
$L__BB0_9:
	add.s32 	%r21, %r21, 2;
	setp.ne.s32 	%p6, %r21, 256;
	@%p6 bra 	$L__BB0_5;
	bar.sync 	0;
	add.s32 	%r20, %r20, 256;
	setp.lt.s32 	%p7, %r20, %r3;
	@%p7 bra 	$L__BB0_3;
$L__BB0_11:
	ld.const.f64 	%fd67, [G];
	ld.shared.f64 	%fd68, [%r4+32];
	mul.f64 	%fd69, %fd67, %fd68;
	st.global.f64 	[%rd2+56], %fd69;
	ld.shared.f64 	%fd70, [%r4+40];
	mul.f64 	%fd71, %fd67, %fd70;
	st.global.f64 	[%rd2+64], %fd71;
	ld.shared.f64 	%fd72, [%r4+48];
	mul.f64 	%fd73, %fd67, %fd72;
	st.global.f64 	[%rd2+72], %fd73;
$L__BB0_12:
	ret;

}
	// .globl	_Z12RK4step1CUDAv
.visible .entry _Z12RK4step1CUDAv()
{
	.reg .pred 	%p<2>;
	.reg .b32 	%r<6>;
	.reg .b64 	%rd<9>;
	.reg .b64 	%fd<29>;

	mov.u32 	%r2, %ctaid.x;
	mov.u32 	%r3, %ntid.x;
	mov.u32 	%r4, %tid.x;
	mad.lo.s32 	%r1, %r2, %r3, %r4;
	ld.const.u32 	%r5, [NBINIT_DDEVC+16];
	setp.ge.s32 	%p1, %r1, %r5;
	@%p1 bra 	$L__BB1_2;
	ld.const.u64 	%rd1, [NBINIT_DDEVC];
	cvta.to.global.u64 	%rd2, %rd1;
	mul.wide.s32 	%rd3, %r1, 80;
	add.s64 	%rd4, %rd2, %rd3;
	ld.const.u64 	%rd5, [NBINIT_DDEVC+8];
	cvta.to.global.u64 	%rd6, %rd5;
	mul.wide.s32 	%rd7, %r1, 96;
	add.s64 	%rd8, %rd6, %rd7;
	ld.global.f64 	%fd1, [%rd4+8];
	st.global.f64 	[%rd8], %fd1;
	ld.global.f64 	%fd2, [%rd4+32];
	st.global.f64 	[%rd8+24], %fd2;
	ld.global.f64 	%fd3, [%rd4+16];
	st.global.f64 	[%rd8+8], %fd3;
	ld.global.f64 	%fd4, [%rd4+40];
	st.global.f64 	[%rd8+32], %fd4;
	ld.global.f64 	%fd5, [%rd4+24];
	st.global.f64 	[%rd8+16], %fd5;
	ld.global.f64 	%fd6, [%rd4+48];
	st.global.f64 	[%rd8+40], %fd6;
	ld.global.f64 	%fd7, [%rd4+32];
	st.global.f64 	[%rd8+48], %fd7;
	ld.global.f64 	%fd8, [%rd4+56];
	st.global.f64 	[%rd8+72], %fd8;
	ld.global.f64 	%fd9, [%rd4+40];
	st.global.f64 	[%rd8+56], %fd9;
	ld.global.f64 	%fd10, [%rd4+64];
	st.global.f64 	[%rd8+80], %fd10;
	ld.global.f64 	%fd11, [%rd4+48];
	st.global.f64 	[%rd8+64], %fd11;
	ld.global.f64 	%fd12, [%rd4+72];
	st.global.f64 	[%rd8+88], %fd12;
	ld.const.f64 	%fd13, [NBINIT_DDEVC+24];
	mul.f64 	%fd14, %fd13, 0d3FE0000000000000;
	ld.global.f64 	%fd15, [%rd4+56];
	ld.global.f64 	%fd16, [%rd4+32];
	fma.rn.f64 	%fd17, %fd14, %fd15, %fd16;
	st.global.f64 	[%rd4+32], %fd17;
	ld.global.f64 	%fd18, [%rd4+8];
	fma.rn.f64 	%fd19, %fd14, %fd17, %fd18;
	st.global.f64 	[%rd4+8], %fd19;
	ld.global.f64 	%fd20, [%rd4+64];
	ld.global.f64 	%fd21, [%rd4+40];
	fma.rn.f64 	%fd22, %fd14, %fd20, %fd21;
	st.global.f64 	[%rd4+40], %fd22;
	ld.global.f64 	%fd23, [%rd4+16];
	fma.rn.f64 	%fd24, %fd14, %fd22, %fd23;
	st.global.f64 	[%rd4+16], %fd24;
	ld.global.f64 	%fd25, [%rd4+48];
	fma.rn.f64 	%fd26, %fd14, %fd12, %fd25;
	st.global.f64 	[%rd4+48], %fd26;
	ld.global.f64 	%fd27, [%rd4+24];
	fma.rn.f64 	%fd28, %fd14, %fd26, %fd27;
	st.global.f64 	[%rd4+24], %fd28;
$L__BB1_2:
	ret;

}
	// .globl	_Z12RK4step2CUDAv
.visible .entry _Z12RK4step2CUDAv()
{
	.reg .pred 	%p<2>;
	.reg .b32 	%r<6>;
	.reg .b64 	%rd<9>;
	.reg .b64 	%fd<39>;

	mov.u32 	%r2, %ctaid.x;
	mov.u32 	%r3, %ntid.x;
	mov.u32 	%r4, %tid.x;
	mad.lo.s32 	%r1, %r2, %r3, %r4;
	ld.const.u32 	%r5, [NBINIT_DDEVC+16];
	setp.ge.s32 	%p1, %r1, %r5;
	@%p1 bra 	$L__BB2_2;
	ld.const.u64 	%rd1, [NBINIT_DDEVC];
	cvta.to.global.u64 	%rd2, %rd1;
	mul.wide.s32 	%rd3, %r1, 80;
	add.s64 	%rd4, %rd2, %rd3;
	ld.const.u64 	%rd5, [NBINIT_DDEVC+8];
	cvta.to.global.u64 	%rd6, %rd5;
	mul.wide.s32 	%rd7, %r1, 96;
	add.s64 	%rd8, %rd6, %rd7;
	ld.global.f64 	%fd1, [%rd4+56];
	ld.global.f64 	%fd2, [%rd8+72];
	fma.rn.f64 	%fd3, %fd1, 0d4000000000000000, %fd2;
	st.global.f64 	[%rd8+72], %fd3;
	ld.global.f64 	%fd4, [%rd4+32];
	ld.global.f64 	%fd5, [%rd8+48];
	fma.rn.f64 	%fd6, %fd4, 0d4000000000000000, %fd5;
	st.global.f64 	[%rd8+48], %fd6;
	ld.global.f64 	%fd7, [%rd4+64];
	ld.global.f64 	%fd8, [%rd8+80];
	fma.rn.f64 	%fd9, %fd7, 0d4000000000000000, %fd8;
	st.global.f64 	[%rd8+80], %fd9;
	ld.global.f64 	%fd10, [%rd4+40];
	ld.global.f64 	%fd11, [%rd8+56];
	fma.rn.f64 	%fd12, %fd10, 0d4000000000000000, %fd11;
	st.global.f64 	[%rd8+56], %fd12;
	ld.global.f64 	%fd13, [%rd4+72];
	ld.global.f64 	%fd14, [%rd8+88];
	fma.rn.f64 	%fd15, %fd13, 0d4000000000000000, %fd14;
	st.global.f64 	[%rd8+88], %fd15;
	ld.global.f64 	%fd16, [%rd4+48];
	ld.global.f64 	%fd17, [%rd8+64];
	fma.rn.f64 	%fd18, %fd16, 0d4000000000000000, %fd17;
	st.global.f64 	[%rd8+64], %fd18;
	ld.const.f64 	%fd19, [NBINIT_DDEVC+24];
	mul.f64 	%fd20, %fd19, 0d3FE0000000000000;
	ld.global.f64 	%fd21, [%rd8];
	ld.global.f64 	%fd22, [%rd4+32];
	fma.rn.f64 	%fd23, %fd20, %fd22, %fd21;
	st.global.f64 	[%rd4+8], %fd23;
	ld.global.f64 	%fd24, [%rd8+24];
	ld.global.f64 	%fd25, [%rd4+56];
	fma.rn.f64 	%fd26, %fd20, %fd25, %fd24;
	st.global.f64 	[%rd4+32], %fd26;
	ld.global.f64 	%fd27, [%rd8+8];
	ld.global.f64 	%fd28, [%rd4+40];
	fma.rn.f64 	%fd29, %fd20, %fd28, %fd27;
	st.global.f64 	[%rd4+16], %fd29;
	ld.global.f64 	%fd30, [%rd8+32];
	ld.global.f64 	%fd31, [%rd4+64];
	fma.rn.f64 	%fd32, %fd20, %fd31, %fd30;
	st.global.f64 	[%rd4+40], %fd32;
	ld.global.f64 	%fd33, [%rd8+16];
	ld.global.f64 	%fd34, [%rd4+48];
	fma.rn.f64 	%fd35, %fd20, %fd34, %fd33;
	st.global.f64 	[%rd4+24], %fd35;
	ld.global.f64 	%fd36, [%rd8+40];
	ld.global.f64 	%fd37, [%rd4+72];
	fma.rn.f64 	%fd38, %fd20, %fd37, %fd36;
	st.global.f64 	[%rd4+48], %fd38;
$L__BB2_2:
	ret;

}
	// .globl	_Z12RK4step3CUDAv
.visible .entry _Z12RK4step3CUDAv()
{
	.reg .pred 	%p<2>;
	.reg .b32 	%r<6>;
	.reg .b64 	%rd<9>;
	.reg .b64 	%fd<38>;

	mov.u32 	%r2, %ctaid.x;
	mov.u32 	%r3, %ntid.x;
	mov.u32 	%r4, %tid.x;
	mad.lo.s32 	%r1, %r2, %r3, %r4;
	ld.const.u32 	%r5, [NBINIT_DDEVC+16];
	setp.ge.s32 	%p1, %r1, %r5;
	@%p1 bra 	$L__BB3_2;
	ld.const.u64 	%rd1, [NBINIT_DDEVC];
	cvta.to.global.u64 	%rd2, %rd1;
	mul.wide.s32 	%rd3, %r1, 80;
	add.s64 	%rd4, %rd2, %rd3;
	ld.const.u64 	%rd5, [NBINIT_DDEVC+8];
	cvta.to.global.u64 	%rd6, %rd5;
	mul.wide.s32 	%rd7, %r1, 96;
	add.s64 	%rd8, %rd6, %rd7;
	ld.global.f64 	%fd1, [%rd4+56];
	ld.global.f64 	%fd2, [%rd8+72];
	fma.rn.f64 	%fd3, %fd1, 0d4000000000000000, %fd2;
	st.global.f64 	[%rd8+72], %fd3;
	ld.global.f64 	%fd4, [%rd4+32];
	ld.global.f64 	%fd5, [%rd8+48];
	fma.rn.f64 	%fd6, %fd4, 0d4000000000000000, %fd5;
	st.global.f64 	[%rd8+48], %fd6;
	ld.global.f64 	%fd7, [%rd4+64];
	ld.global.f64 	%fd8, [%rd8+80];
	fma.rn.f64 	%fd9, %fd7, 0d4000000000000000, %fd8;
	st.global.f64 	[%rd8+80], %fd9;
	ld.global.f64 	%fd10, [%rd4+40];
	ld.global.f64 	%fd11, [%rd8+56];
	fma.rn.f64 	%fd12, %fd10, 0d4000000000000000, %fd11;
	st.global.f64 	[%rd8+56], %fd12;
	ld.global.f64 	%fd13, [%rd4+72];
	ld.global.f64 	%fd14, [%rd8+88];
	fma.rn.f64 	%fd15, %fd13, 0d4000000000000000, %fd14;
	st.global.f64 	[%rd8+88], %fd15;
	ld.global.f64 	%fd16, [%rd4+48];
	ld.global.f64 	%fd17, [%rd8+64];
	fma.rn.f64 	%fd18, %fd16, 0d4000000000000000, %fd17;
	st.global.f64 	[%rd8+64], %fd18;
	ld.const.f64 	%fd19, [NBINIT_DDEVC+24];
	ld.global.f64 	%fd20, [%rd8];
	ld.global.f64 	%fd21, [%rd4+32];
	fma.rn.f64 	%fd22, %fd19, %fd21, %fd20;
	st.global.f64 	[%rd4+8], %fd22;
	ld.global.f64 	%fd23, [%rd8+24];
	ld.global.f64 	%fd24, [%rd4+56];
	fma.rn.f64 	%fd25, %fd19, %fd24, %fd23;
	st.global.f64 	[%rd4+32], %fd25;
	ld.global.f64 	%fd26, [%rd8+8];
	ld.global.f64 	%fd27, [%rd4+40];
	fma.rn.f64 	%fd28, %fd19, %fd27, %fd26;
	st.global.f64 	[%rd4+16], %fd28;
	ld.global.f64 	%fd29, [%rd8+32];
	ld.global.f64 	%fd30, [%rd4+64];
	fma.rn.f64 	%fd31, %fd19, %fd30, %fd29;
	st.global.f64 	[%rd4+40], %fd31;
	ld.global.f64 	%fd32, [%rd8+16];
	ld.global.f64 	%fd33, [%rd4+48];
	fma.rn.f64 	%fd34, %fd19, %fd33, %fd32;
	st.global.f64 	[%rd4+24], %fd34;
	ld.global.f64 	%fd35, [%rd8+40];
	ld.global.f64 	%fd36, [%rd4+72];
	fma.rn.f64 	%fd37, %fd19, %fd36, %fd35;
	st.global.f64 	[%rd4+48], %fd37;
$L__BB3_2:
	ret;

}
	// .globl	_Z12RK4step4CUDAv
.visible .entry _Z12RK4step4CUDAv()
{
	.reg .pred 	%p<2>;
	.reg .b32 	%r<6>;
	.reg .b64 	%rd<9>;
	.reg .b64 	%fd<44>;

	mov.u32 	%r2, %ctaid.x;
	mov.u32 	%r3, %ntid.x;
	mov.u32 	%r4, %tid.x;
	mad.lo.s32 	%r1, %r2, %r3, %r4;
	ld.const.u32 	%r5, [NBINIT_DDEVC+16];
	setp.ge.s32 	%p1, %r1, %r5;
	@%p1 bra 	$L__BB4_2;
	ld.const.u64 	%rd1, [NBINIT_DDEVC+8];
	cvta.to.global.u64 	%rd2, %rd1;
	mul.wide.s32 	%rd3, %r1, 96;
	add.s64 	%rd4, %rd2, %rd3;
	ld.const.u64 	%rd5, [NBINIT_DDEVC];
	cvta.to.global.u64 	%rd6, %rd5;
	mul.wide.s32 	%rd7, %r1, 80;
	add.s64 	%rd8, %rd6, %rd7;
	ld.const.f64 	%fd1, [NBINIT_DDEVC+24];
	ld.global.f64 	%fd2, [%rd4];
	ld.global.f64 	%fd3, [%rd4+48];
	ld.global.f64 	%fd4, [%rd8+32];
	add.f64 	%fd5, %fd3, %fd4;
	mul.f64 	%fd6, %fd1, %fd5;
	div.rn.f64 	%fd7, %fd6, 0d4018000000000000;
	add.f64 	%fd8, %fd2, %fd7;
	st.global.f64 	[%rd8+8], %fd8;
	ld.global.f64 	%fd9, [%rd4+24];
	ld.global.f64 	%fd10, [%rd4+72];
	ld.global.f64 	%fd11, [%rd8+56];
	add.f64 	%fd12, %fd10, %fd11;
	mul.f64 	%fd13, %fd1, %fd12;
	div.rn.f64 	%fd14, %fd13, 0d4018000000000000;
	add.f64 	%fd15, %fd9, %fd14;
	st.global.f64 	[%rd8+32], %fd15;
	ld.global.f64 	%fd16, [%rd4+8];
	ld.global.f64 	%fd17, [%rd4+56];
	ld.global.f64 	%fd18, [%rd8+40];
	add.f64 	%fd19, %fd17, %fd18;
	mul.f64 	%fd20, %fd1, %fd19;
	div.rn.f64 	%fd21, %fd20, 0d4018000000000000;
	add.f64 	%fd22, %fd16, %fd21;
	st.global.f64 	[%rd8+16], %fd22;
	ld.global.f64 	%fd23, [%rd4+32];
	ld.global.f64 	%fd24, [%rd4+80];
	ld.global.f64 	%fd25, [%rd8+64];
	add.f64 	%fd26, %fd24, %fd25;
	mul.f64 	%fd27, %fd1, %fd26;
	div.rn.f64 	%fd28, %fd27, 0d4018000000000000;
	add.f64 	%fd29, %fd23, %fd28;
	st.global.f64 	[%rd8+40], %fd29;
	ld.global.f64 	%fd30, [%rd4+16];
	ld.global.f64 	%fd31, [%rd4+64];
	ld.global.f64 	%fd32, [%rd8+48];
	add.f64 	%fd33, %fd31, %fd32;
	mul.f64 	%fd34, %fd1, %fd33;
	div.rn.f64 	%fd35, %fd34, 0d4018000000000000;
	add.f64 	%fd36, %fd30, %fd35;
	st.global.f64 	[%rd8+24], %fd36;
	ld.global.f64 	%fd37, [%rd4+40];
	ld.global.f64 	%fd38, [%rd4+88];
	ld.global.f64 	%fd39, [%rd8+72];
	add.f64 	%fd40, %fd38, %fd39;
	mul.f64 	%fd41, %fd1, %fd40;
	div.rn.f64 	%fd42, %fd41, 0d4018000000000000;
	add.f64 	%fd43, %fd37, %fd42;
	st.global.f64 	[%rd8+48], %fd43;
$L__BB4_2:
	ret;

}


// ===== COMPILED SASS (sm_100) =====

	.target	sm_100

	.elftype	@"ET_EXEC"


//--------------------- .note.nv.tkinfo           --------------------------
	.section	.note.nv.tkinfo,"",@"SHT_NOTE"
	.sectionflags	@"SHF_NOTE_NV_TKINFO"
	.tkinfo
        /*0018*/ 	.word	0x00000002
        /*0030*/ 	.string	""
        /*0030*/ 	.string	"ptxas"
        /*0030*/ 	.string	"Cuda compilation tools, release 13.0, V13.0.88"
        /*0030*/ 	.string	"Build cuda_13.0.r13.0/compiler.36424714_0"
        /*0030*/ 	.string	"-arch sm_100 -m 64 "



//--------------------- .note.nv.cuinfo           --------------------------
	.section	.note.nv.cuinfo,"",@"SHT_NOTE"
	.sectionflags	@"SHF_NOTE_NV_CUINFO"
        /*0018*/ 	.short	0x0002
        /*001a*/ 	.short	0x0064
        /*001c*/ 	.short	0x0082
	.zero		2


//--------------------- .nv.info                  --------------------------
	.section	.nv.info,"",@"SHT_CUDA_INFO"
	.align	4


	//----- nvinfo : EIATTR_REGCOUNT
	.align		4
        /*0000*/ 	.byte	0x04, 0x2f
        /*0002*/ 	.short	(.L_3 - .L_2)
	.align		4
.L_2:
        /*0004*/ 	.word	index@(_Z25CalculateAccelerationCUDAv)
        /*0008*/ 	.word	0x00000028


	//----- nvinfo : EIATTR_FRAME_SIZE
	.align		4
.L_3:
        /*000c*/ 	.byte	0x04, 0x11
        /*000e*/ 	.short	(.L_5 - .L_4)
	.align		4
.L_4:
        /*0010*/ 	.word	index@($__internal_2_$__cuda_sm20_dsqrt_rn_f64_mediumpath_v1)
        /*0014*/ 	.word	0x00000000


	//----- nvinfo : EIATTR_FRAME_SIZE
	.align		4
.L_5:
        /*0018*/ 	.byte	0x04, 0x11
        /*001a*/ 	.short	(.L_7 - .L_6)
	.align		4
.L_6:
        /*001c*/ 	.word	index@($__internal_1_$__cuda_sm20_div_rn_f64_full)
        /*0020*/ 	.word	0x00000000


	//----- nvinfo : EIATTR_FRAME_SIZE
	.align		4
.L_7:
        /*0024*/ 	.byte	0x04, 0x11
        /*0026*/ 	.short	(.L_9 - .L_8)
	.align		4
.L_8:
        /*0028*/ 	.word	index@(_Z25CalculateAccelerationCUDAv)
        /*002c*/ 	.word	0x00000000


	//----- nvinfo : EIATTR_REGCOUNT
	.align		4
.L_9:
        /*0030*/ 	.byte	0x04, 0x2f
        /*0032*/ 	.short	(.L_11 - .L_10)
	.align		4
.L_10:
        /*0034*/ 	.word	index@(_Z12RK4step1CUDAv)
        /*0038*/ 	.word	0x00000020


	//----- nvinfo : EIATTR_FRAME_SIZE
	.align		4
.L_11:
        /*003c*/ 	.byte	0x04, 0x11
        /*003e*/ 	.short	(.L_13 - .L_12)
	.align		4
.L_12:
        /*0040*/ 	.word	index@(_Z12RK4step1CUDAv)
        /*0044*/ 	.word	0x00000000


	//----- nvinfo : EIATTR_REGCOUNT
	.align		4
.L_13:
        /*0048*/ 	.byte	0x04, 0x2f
        /*004a*/ 	.short	(.L_15 - .L_14)
	.align		4
.L_14:
        /*004c*/ 	.word	index@(_Z12RK4step2CUDAv)
        /*0050*/ 	.word	0x00000014


	//----- nvinfo : EIATTR_FRAME_SIZE
	.align		4
.L_15:
        /*0054*/ 	.byte	0x04, 0x11
        /*0056*/ 	.short	(.L_17 - .L_16)
	.align		4
.L_16:
        /*0058*/ 	.word	index@(_Z12RK4step2CUDAv)
        /*005c*/ 	.word	0x00000000


	//----- nvinfo : EIATTR_REGCOUNT
	.align		4
.L_17:
        /*0060*/ 	.byte	0x04, 0x2f
        /*0062*/ 	.short	(.L_19 - .L_18)
	.align		4
.L_18:
        /*0064*/ 	.word	index@(_Z12RK4step3CUDAv)
        /*0068*/ 	.word	0x00000012


	//----- nvinfo : EIATTR_FRAME_SIZE
	.align		4
.L_19:
        /*006c*/ 	.byte	0x04, 0x11
        /*006e*/ 	.short	(.L_21 - .L_20)
	.align		4
.L_20:
        /*0070*/ 	.word	index@(_Z12RK4step3CUDAv)
        /*0074*/ 	.word	0x00000000


	//----- nvinfo : EIATTR_REGCOUNT
	.align		4
.L_21:
        /*0078*/ 	.byte	0x04, 0x2f
        /*007a*/ 	.short	(.L_23 - .L_22)
	.align		4
.L_22:
        /*007c*/ 	.word	index@(_Z12RK4step4CUDAv)
        /*0080*/ 	.word	0x0000001e


	//----- nvinfo : EIATTR_FRAME_SIZE
	.align		4
.L_23:
        /*0084*/ 	.byte	0x04, 0x11
        /*0086*/ 	.short	(.L_25 - .L_24)
	.align		4
.L_24:
        /*0088*/ 	.word	index@($__internal_0_$__cuda_sm20_div_rn_f64_full)
        /*008c*/ 	.word	0x00000000


	//----- nvinfo : EIATTR_FRAME_SIZE
	.align		4
.L_25:
        /*0090*/ 	.byte	0x04, 0x11
        /*0092*/ 	.short	(.L_27 - .L_26)
	.align		4
.L_26:
        /*0094*/ 	.word	index@(_Z12RK4step4CUDAv)
        /*0098*/ 	.word	0x00000000


	//----- nvinfo : EIATTR_MIN_STACK_SIZE
	.align		4
.L_27:
        /*009c*/ 	.byte	0x04, 0x12
        /*009e*/ 	.short	(.L_29 - .L_28)
	.align		4
.L_28:
        /*00a0*/ 	.word	index@(_Z12RK4step4CUDAv)
        /*00a4*/ 	.word	0x00000000


	//----- nvinfo : EIATTR_MIN_STACK_SIZE
	.align		4
.L_29:
        /*00a8*/ 	.byte	0x04, 0x12
        /*00aa*/ 	.short	(.L_31 - .L_30)
	.align		4
.L_30:
        /*00ac*/ 	.word	index@(_Z12RK4step3CUDAv)
        /*00b0*/ 	.word	0x00000000


	//----- nvinfo : EIATTR_MIN_STACK_SIZE
	.align		4
.L_31:
        /*00b4*/ 	.byte	0x04, 0x12
        /*00b6*/ 	.short	(.L_33 - .L_32)
	.align		4
.L_32:
        /*00b8*/ 	.word	index@(_Z12RK4step2CUDAv)
        /*00bc*/ 	.word	0x00000000


	//----- nvinfo : EIATTR_MIN_STACK_SIZE
	.align		4
.L_33:
        /*00c0*/ 	.byte	0x04, 0x12
        /*00c2*/ 	.short	(.L_35 - .L_34)
	.align		4
.L_34:
        /*00c4*/ 	.word	index@(_Z12RK4step1CUDAv)
        /*00c8*/ 	.word	0x00000000


	//----- nvinfo : EIATTR_MIN_STACK_SIZE
	.align		4
.L_35:
        /*00cc*/ 	.byte	0x04, 0x12
        /*00ce*/ 	.short	(.L_37 - .L_36)
	.align		4
.L_36:
        /*00d0*/ 	.word	index@(_Z25CalculateAccelerationCUDAv)
        /*00d4*/ 	.word	0x00000000
.L_37:


//--------------------- .nv.compat                --------------------------
	.section	.nv.compat,"",@"SHT_CUDA_COMPAT_INFO"
	.align	4
        /*0000*/ 	.byte	0x02, 0x09, 0x00, 0x00, 0x02, 0x02, 0x01, 0x00, 0x02, 0x05, 0x05, 0x00, 0x03, 0x07, 0x01, 0x01
        /*0010*/ 	.byte	0x02, 0x03, 0x00, 0x00, 0x02, 0x06, 0x01, 0x00, 0x04, 0x0b, 0x08, 0x00, 0x01, 0x00, 0x00, 0x00
        /*0020*/ 	.byte	0x00, 0x00, 0x00, 0x00


//--------------------- .nv.info._Z12RK4step4CUDAv --------------------------
	.section	.nv.info._Z12RK4step4CUDAv,"",@"SHT_CUDA_INFO"
	.sectionflags	@""
	.align	4


	//----- nvinfo : EIATTR_CUDA_API_VERSION
	.align		4
        /*0000*/ 	.byte	0x04, 0x37
        /*0002*/ 	.short	(.L_39 - .L_38)
.L_38:
        /*0004*/ 	.word	0x00000082


	//----- nvinfo : EIATTR_SPARSE_MMA_MASK
	.align		4
.L_39:
        /*0008*/ 	.byte	0x03, 0x50
        /*000a*/ 	.short	0x0000


	//----- nvinfo : EIATTR_MAXREG_COUNT
	.align		4
        /*000c*/ 	.byte	0x03, 0x1b
        /*000e*/ 	.short	0x00ff


	//----- nvinfo : EIATTR_MERCURY_ISA_VERSION
	.align		4
        /*0010*/ 	.byte	0x03, 0x5f
        /*0012*/ 	.short	0x0101


	//----- nvinfo : EIATTR_VRC_CTA_INIT_COUNT
	.align		4
        /*0014*/ 	.byte	0x02, 0x4a
	.zero		1
	.zero		1


	//----- nvinfo : EIATTR_EXIT_INSTR_OFFSETS
	.align		4
        /*0018*/ 	.byte	0x04, 0x1c
        /*001a*/ 	.short	(.L_41 - .L_40)


	//   ....[0]....
.L_40:
        /*001c*/ 	.word	0x00000070


	//   ....[1]....
        /*0020*/ 	.word	0x00000c30


	//----- nvinfo : EIATTR_CRS_STACK_SIZE
	.align		4
.L_41:
        /*0024*/ 	.byte	0x04, 0x1e
        /*0026*/ 	.short	(.L_43 - .L_42)
.L_42:
        /*0028*/ 	.word	0x00000000


	//----- nvinfo : EIATTR_SW_WAR
	.align		4
.L_43:
        /*002c*/ 	.byte	0x04, 0x36
        /*002e*/ 	.short	(.L_45 - .L_44)
.L_44:
        /*0030*/ 	.word	0x00000008
.L_45:


//--------------------- .nv.info._Z12RK4step3CUDAv --------------------------
	.section	.nv.info._Z12RK4step3CUDAv,"",@"SHT_CUDA_INFO"
	.sectionflags	@""
	.align	4


	//----- nvinfo : EIATTR_CUDA_API_VERSION
	.align		4
        /*0000*/ 	.byte	0x04, 0x37
        /*0002*/ 	.short	(.L_47 - .L_46)
.L_46:
        /*0004*/ 	.word	0x00000082


	//----- nvinfo : EIATTR_SPARSE_MMA_MASK
	.align		4
.L_47:
        /*0008*/ 	.byte	0x03, 0x50
        /*000a*/ 	.short	0x0000


	//----- nvinfo : EIATTR_MAXREG_COUNT
	.align		4
        /*000c*/ 	.byte	0x03, 0x1b
        /*000e*/ 	.short	0x00ff


	//----- nvinfo : EIATTR_MERCURY_ISA_VERSION
	.align		4
        /*0010*/ 	.byte	0x03, 0x5f
        /*0012*/ 	.short	0x0101


	//----- nvinfo : EIATTR_VRC_CTA_INIT_COUNT
	.align		4
        /*0014*/ 	.byte	0x02, 0x4a
	.zero		1
	.zero		1


	//----- nvinfo : EIATTR_EXIT_INSTR_OFFSETS
	.align		4
        /*0018*/ 	.byte	0x04, 0x1c
        /*001a*/ 	.short	(.L_49 - .L_48)


	//   ....[0]....
.L_48:
        /*001c*/ 	.word	0x00000070


	//   ....[1]....
        /*0020*/ 	.word	0x000003e0


	//----- nvinfo : EIATTR_SW_WAR
	.align		4
.L_49:
        /*0024*/ 	.byte	0x04, 0x36
        /*0026*/ 	.short	(.L_51 - .L_50)
.L_50:
        /*0028*/ 	.word	0x00000008
.L_51:


//--------------------- .nv.info._Z12RK4step2CUDAv --------------------------
	.section	.nv.info._Z12RK4step2CUDAv,"",@"SHT_CUDA_INFO"
	.sectionflags	@""
	.align	4


	//----- nvinfo : EIATTR_CUDA_API_VERSION
	.align		4
        /*0000*/ 	.byte	0x04, 0x37
        /*0002*/ 	.short	(.L_53 - .L_52)
.L_52:
        /*0004*/ 	.word	0x00000082


	//----- nvinfo : EIATTR_SPARSE_MMA_MASK
	.align		4
.L_53:
        /*0008*/ 	.byte	0x03, 0x50
        /*000a*/ 	.short	0x0000


	//----- nvinfo : EIATTR_MAXREG_COUNT
	.align		4
        /*000c*/ 	.byte	0x03, 0x1b
        /*000e*/ 	.short	0x00ff


	//----- nvinfo : EIATTR_MERCURY_ISA_VERSION
	.align		4
        /*0010*/ 	.byte	0x03, 0x5f
        /*0012*/ 	.short	0x0101


	//----- nvinfo : EIATTR_VRC_CTA_INIT_COUNT
	.align		4
        /*0014*/ 	.byte	0x02, 0x4a
	.zero		1
	.zero		1


	//----- nvinfo : EIATTR_EXIT_INSTR_OFFSETS
	.align		4
        /*0018*/ 	.byte	0x04, 0x1c
        /*001a*/ 	.short	(.L_55 - .L_54)


	//   ....[0]....
.L_54:
        /*001c*/ 	.word	0x00000070


	//   ....[1]....
        /*0020*/ 	.word	0x000003f0


	//----- nvinfo : EIATTR_SW_WAR
	.align		4
.L_55:
        /*0024*/ 	.byte	0x04, 0x36
        /*0026*/ 	.short	(.L_57 - .L_56)
.L_56:
        /*0028*/ 	.word	0x00000008
.L_57:


//--------------------- .nv.info._Z12RK4step1CUDAv --------------------------
	.section	.nv.info._Z12RK4step1CUDAv,"",@"SHT_CUDA_INFO"
	.sectionflags	@""
	.align	4


	//----- nvinfo : EIATTR_CUDA_API_VERSION
	.align		4
        /*0000*/ 	.byte	0x04, 0x37
        /*0002*/ 	.short	(.L_59 - .L_58)
.L_58:
        /*0004*/ 	.word	0x00000082


	//----- nvinfo : EIATTR_SPARSE_MMA_MASK
	.align		4
.L_59:
        /*0008*/ 	.byte	0x03, 0x50
        /*000a*/ 	.short	0x0000


	//----- nvinfo : EIATTR_MAXREG_COUNT
	.align		4
        /*000c*/ 	.byte	0x03, 0x1b
        /*000e*/ 	.short	0x00ff


	//----- nvinfo : EIATTR_MERCURY_ISA_VERSION
	.align		4
        /*0010*/ 	.byte	0x03, 0x5f
        /*0012*/ 	.short	0x0101


	//----- nvinfo : EIATTR_VRC_CTA_INIT_COUNT
	.align		4
        /*0014*/ 	.byte	0x02, 0x4a
	.zero		1
	.zero		1


	//----- nvinfo : EIATTR_EXIT_INSTR_OFFSETS
	.align		4
        /*0018*/ 	.byte	0x04, 0x1c
        /*001a*/ 	.short	(.L_61 - .L_60)


	//   ....[0]....
.L_60:
        /*001c*/ 	.word	0x00000070


	//   ....[1]....
        /*0020*/ 	.word	0x000003b0


	//----- nvinfo : EIATTR_SW_WAR
	.align		4
.L_61:
        /*0024*/ 	.byte	0x04, 0x36
        /*0026*/ 	.short	(.L_63 - .L_62)
.L_62:
        /*0028*/ 	.word	0x00000008
.L_63:


//--------------------- .nv.info._Z25CalculateAccelerationCUDAv --------------------------
	.section	.nv.info._Z25CalculateAccelerationCUDAv,"",@"SHT_CUDA_INFO"
	.sectionflags	@""
	.align	4


	//----- nvinfo : EIATTR_CUDA_API_VERSION
	.align		4
        /*0000*/ 	.byte	0x04, 0x37
        /*0002*/ 	.short	(.L_65 - .L_64)
.L_64:
        /*0004*/ 	.word	0x00000082


	//----- nvinfo : EIATTR_SPARSE_MMA_MASK
	.align		4
.L_65:
        /*0008*/ 	.byte	0x03, 0x50
        /*000a*/ 	.short	0x0000


	//----- nvinfo : EIATTR_MAXREG_COUNT
	.align		4
        /*000c*/ 	.byte	0x03, 0x1b
        /*000e*/ 	.short	0x00ff


	//----- nvinfo : EIATTR_NUM_BARRIERS
	.align		4
        /*0010*/ 	.byte	0x02, 0x4c
        /*0012*/ 	.byte	0x01
	.zero		1


	//----- nvinfo : EIATTR_MERCURY_ISA_VERSION
	.align		4
        /*0014*/ 	.byte	0x03, 0x5f
        /*0016*/ 	.short	0x0101


	//----- nvinfo : EIATTR_VRC_CTA_INIT_COUNT
	.align		4
        /*0018*/ 	.byte	0x02, 0x4a
	.zero		1
	.zero		1


	//----- nvinfo : EIATTR_EXIT_INSTR_OFFSETS
	.align		4
        /*001c*/ 	.byte	0x04, 0x1c
        /*001e*/ 	.short	(.L_67 - .L_66)


	//   ....[0]....
.L_66:
        /*0020*/ 	.word	0x00000070


	//   ....[1]....
        /*0024*/ 	.word	0x00000210


	//   ....[2]....
        /*0028*/ 	.word	0x00001480


	//----- nvinfo : EIATTR_CRS_STACK_SIZE
	.align		4
.L_67:
        /*002c*/ 	.byte	0x04, 0x1e
        /*002e*/ 	.short	(.L_69 - .L_68)
.L_68:
        /*0030*/ 	.word	0x00000000


	//----- nvinfo : EIATTR_SW_WAR
	.align		4
.L_69:
        /*0034*/ 	.byte	0x04, 0x36
        /*0036*/ 	.short	(.L_71 - .L_70)
.L_70:
        /*0038*/ 	.word	0x00000008
.L_71:


//--------------------- .nv.callgraph             --------------------------
	.section	.nv.callgraph,"",@"SHT_CUDA_CALLGRAPH"
	.align	4
	.sectionentsize	8
	.align		4
        /*0000*/ 	.word	0x00000000
	.align		4
        /*0004*/ 	.word	0xffffffff
	.align		4
        /*0008*/ 	.word	0x00000000
	.align		4
        /*000c*/ 	.word	0xfffffffe
	.align		4
        /*0010*/ 	.word	0x00000000
	.align		4
        /*0014*/ 	.word	0xfffffffd
	.align		4
        /*0018*/ 	.word	0x00000000
	.align		4
        /*001c*/ 	.word	0xfffffffc


//--------------------- .nv.constant3             --------------------------
	.section	.nv.constant3,"a",@progbits
	.align	8
.nv.constant3:
	.type		G,@object
	.size		G,(NBINIT_DDEVC - G)
G:
        /*0000*/ 	.byte	0xf1, 0xd9, 0x6d, 0x61, 0x98, 0x55, 0xd2, 0x3d
	.type		NBINIT_DDEVC,@object
	.size		NBINIT_DDEVC,(.L_1 - NBINIT_DDEVC)
NBINIT_DDEVC:
	.zero		32
.L_1:


//--------------------- .text._Z12RK4step4CUDAv   --------------------------
	.section	.text._Z12RK4step4CUDAv,"ax",@progbits
	.align	128
        .global         _Z12RK4step4CUDAv
        .type           _Z12RK4step4CUDAv,@function
        .size           _Z12RK4step4CUDAv,(.L_x_52 - _Z12RK4step4CUDAv)
        .other          _Z12RK4step4CUDAv,@"STO_CUDA_ENTRY STV_DEFAULT"
_Z12RK4step4CUDAv:
.text._Z12RK4step4CUDAv:
[----:B------:R-:W-:Y:S01]  /*0000*/  LDC R1, c[0x0][0x37c] ;  /* 0x0000df00ff017b82 */ /* 0x000fe20000000800 */
[----:B------:R-:W0:Y:S07]  /*0010*/  S2R R0, SR_TID.X ;  /* 0x0000000000007919 */ /* 0x000e2e0000002100 */
[----:B------:R-:W0:Y:S01]  /*0020*/  S2UR UR4, SR_CTAID.X ;  /* 0x00000000000479c3 */ /* 0x000e220000002500 */
[----:B------:R-:W1:Y:S07]  /*0030*/  LDCU UR5, c[0x3][0x18] ;  /* 0x00c00300ff0577ac */ /* 0x000e6e0008000800 */
[----:B------:R-:W0:Y:S02]  /*0040*/  LDC R3, c[0x0][0x360] ;  /* 0x0000d800ff037b82 */ /* 0x000e240000000800 */
[----:B0-----:R-:W-:-:S05]  /*0050*/  IMAD R3, R3, UR4, R0 ;  /* 0x0000000403037c24 */ /* 0x001fca000f8e0200 */
[----:B-1----:R-:W-:-:S13]  /*0060*/  ISETP.GE.AND P0, PT, R3, UR5, PT ;  /* 0x0000000503007c0c */ /* 0x002fda000bf06270 */
[----:B------:R-:W-:Y:S05]  /*0070*/  @P0 EXIT ;  /* 0x000000000000094d */ /* 0x000fea0003800000 */
[----:B------:R-:W0:Y:S01]  /*0080*/  LDC.64 R8, c[0x3][0x10] ;  /* 0x00c00400ff087b82 */ /* 0x000e220000000a00 */
[----:B------:R-:W1:Y:S07]  /*0090*/  LDCU.64 UR6, c[0x0][0x358] ;  /* 0x00006b00ff0677ac */ /* 0x000e6e0008000a00 */
[----:B------:R-:W2:Y:S01]  /*00a0*/  LDC.64 R6, c[0x3][0x8] ;  /* 0x00c00200ff067b82 */ /* 0x000ea20000000a00 */
[----:B------:R-:W3:Y:S01]  /*00b0*/  MUFU.RCP64H R11, 6 ;  /* 0x40180000000b7908 */ /* 0x000ee20000001800 */
[----:B------:R-:W-:Y:S01]  /*00c0*/  IMAD.MOV.U32 R14, RZ, RZ, 0x0 ;  /* 0x00000000ff0e7424 */ /* 0x000fe200078e00ff */
[----:B------:R-:W4:Y:S01]  /*00d0*/  LDCU.64 UR4, c[0x3][0x20] ;  /* 0x00c00400ff0477ac */ /* 0x000f220008000a00 */
[----:B0-----:R-:W-:-:S05]  /*00e0*/  IMAD.WIDE R8, R3, 0x60, R8 ;  /* 0x0000006003087825 */ /* 0x001fca00078e0208 */
[----:B-1----:R0:W5:Y:S01]  /*00f0*/  LDG.E.64 R24, desc[UR6][R8.64] ;  /* 0x0000000608187981 */ /* 0x002162000c1e1b00 */
[----:B--2---:R-:W-:-:S03]  /*0100*/  IMAD.WIDE R6, R3, 0x50, R6 ;  /* 0x0000005003067825 */ /* 0x004fc600078e0206 */
[----:B------:R-:W2:Y:S04]  /*0110*/  LDG.E.64 R2, desc[UR6][R8.64+0x30] ;  /* 0x0000300608027981 */ /* 0x000ea8000c1e1b00 */
[----:B------:R-:W2:Y:S01]  /*0120*/  LDG.E.64 R4, desc[UR6][R6.64+0x20] ;  /* 0x0000200606047981 */ /* 0x000ea2000c1e1b00 */
[----:B------:R-:W-:Y:S02]  /*0130*/  IMAD.MOV.U32 R15, RZ, RZ, 0x40180000 ;  /* 0x40180000ff0f7424 */ /* 0x000fe400078e00ff */
[----:B------:R-:W-:-:S06]  /*0140*/  IMAD.MOV.U32 R10, RZ, RZ, 0x1 ;  /* 0x00000001ff0a7424 */ /* 0x000fcc00078e00ff */
[----:B---3--:R-:W-:-:S08]  /*0150*/  DFMA R12, R10, -R14, 1 ;  /* 0x3ff000000a0c742b */ /* 0x008fd0000000080e */
[----:B------:R-:W-:-:S08]  /*0160*/  DFMA R12, R12, R12, R12 ;  /* 0x0000000c0c0c722b */ /* 0x000fd0000000000c */
[----:B------:R-:W-:Y:S01]  /*0170*/  DFMA R12, R10, R12, R10 ;  /* 0x0000000c0a0c722b */ /* 0x000fe2000000000a */
[----:B------:R-:W-:Y:S01]  /*0180*/  BSSY.RECONVERGENT B0, `(.L_x_0) ;  /* 0x0000012000007945 */ /* 0x000fe20003800200 */
[----:B--2---:R-:W-:-:S06]  /*0190*/  DADD R2, R2, R4 ;  /* 0x0000000002027229 */ /* 0x004fcc0000000004 */
[----:B------:R-:W-:Y:S02]  /*01a0*/  DFMA R4, R12, -R14, 1 ;  /* 0x3ff000000c04742b */ /* 0x000fe4000000080e */
[----:B----4-:R-:W-:-:S06]  /*01b0*/  DMUL R14, R2, UR4 ;  /* 0x00000004020e7c28 */ /* 0x010fcc0008000000 */
[----:B------:R-:W-:-:S08]  /*01c0*/  DFMA R4, R12, R4, R12 ;  /* 0x000000040c04722b */ /* 0x000fd0000000000c */
[----:B------:R-:W-:-:S08]  /*01d0*/  DMUL R2, R14, R4 ;  /* 0x000000040e027228 */ /* 0x000fd00000000000 */
[----:B------:R-:W-:-:S08]  /*01e0*/  DFMA R10, R2, -6, R14 ;  /* 0xc0180000020a782b */ /* 0x000fd0000000000e */
[----:B------:R-:W-:Y:S01]  /*01f0*/  DFMA R4, R4, R10, R2 ;  /* 0x0000000a0404722b */ /* 0x000fe20000000002 */
[----:B------:R-:W-:-:S09]  /*0200*/  FSETP.GEU.AND P1, PT, |R15|, 6.5827683646048100446e-37, PT ;  /* 0x036000000f00780b */ /* 0x000fd20003f2e200 */
[----:B------:R-:W-:-:S05]  /*0210*/  FFMA R0, RZ, 2.375, R5 ;  /* 0x40180000ff007823 */ /* 0x000fca0000000005 */
[----:B------:R-:W-:Y:S01]  /*0220*/  FSETP.GT.AND P0, PT, |R0|, 1.469367938527859385e-39, PT ;  /* 0x001000000000780b */ /* 0x000fe20003f04200 */
[----:B------:R-:W-:Y:S01]  /*0230*/  UMOV UR4, URZ ;  /* 0x000000ff00047c82 */ /* 0x000fe20008000000 */
[----:B------:R-:W-:-:S11]  /*0240*/  IMAD.MOV.U32 R3, RZ, RZ, 0x40180000 ;  /* 0x40180000ff037424 */ /* 0x000fd600078e00ff */
[----:B0-----:R-:W-:Y:S05]  /*0250*/  @P0 BRA P1, `(.L_x_1) ;  /* 0x0000000000100947 */ /* 0x001fea0000800000 */
[----:B------:R-:W-:-:S07]  /*0260*/  MOV R0, 0x280 ;  /* 0x0000028000007802 */ /* 0x000fce0000000f00 */
[----:B-----5:R-:W-:Y:S05]  /*0270*/  CALL.REL.NOINC `($__internal_0_$__cuda_sm20_div_rn_f64_full) ;  /* 0x0000000800707944 */ /* 0x020fea0003c00000 */
[----:B------:R-:W-:Y:S02]  /*0280*/  IMAD.MOV.U32 R4, RZ, RZ, R18 ;  /* 0x000000ffff047224 */ /* 0x000fe400078e0012 */
[----:B------:R-:W-:-:S07]  /*0290*/  IMAD.MOV.U32 R5, RZ, RZ, R19 ;  /* 0x000000ffff057224 */ /* 0x000fce00078e0013 */
.L_x_1:
[----:B------:R-:W-:Y:S05]  /*02a0*/  BSYNC.RECONVERGENT B0 ;  /* 0x0000000000007941 */ /* 0x000fea0003800200 */
.L_x_0:
[----:B-----5:R-:W-:Y:S01]  /*02b0*/  DADD R4, R24, R4 ;  /* 0x0000000018047229 */ /* 0x020fe20000000004 */
[----:B------:R-:W2:Y:S01]  /*02c0*/  LDG.E.64 R12, desc[UR6][R6.64+0x38] ;  /* 0x00003806060c7981 */ /* 0x000ea2000c1e1b00 */
[----:B------:R-:W0:Y:S01]  /*02d0*/  MUFU.RCP64H R15, 6 ;  /* 0x40180000000f7908 */ /* 0x000e220000001800 */
[----:B------:R-:W-:Y:S01]  /*02e0*/  IMAD.MOV.U32 R16, RZ, RZ, 0x0 ;  /* 0x00000000ff107424 */ /* 0x000fe200078e00ff */
[----:B------:R-:W1:Y:S03]  /*02f0*/  LDCU.64 UR8, c[0x3][0x20] ;  /* 0x00c00400ff0877ac */ /* 0x000e660008000a00 */
[----:B------:R3:W-:Y:S04]  /*0300*/  STG.E.64 desc[UR6][R6.64+0x8], R4 ;  /* 0x0000080406007986 */ /* 0x0007e8000c101b06 */
[----:B------:R-:W2:Y:S04]  /*0310*/  LDG.E.64 R10, desc[UR6][R8.64+0x48] ;  /* 0x00004806080a7981 */ /* 0x000ea8000c1e1b00 */
[----:B------:R4:W5:Y:S01]  /*0320*/  LDG.E.64 R24, desc[UR6][R8.64+0x18] ;  /* 0x0000180608187981 */ /* 0x000962000c1e1b00 */
[----:B------:R-:W-:Y:S01]  /*0330*/  IMAD.MOV.U32 R17, RZ, RZ, 0x40180000 ;  /* 0x40180000ff117424 */ /* 0x000fe200078e00ff */
[----:B------:R-:W-:Y:S01]  /*0340*/  BSSY.RECONVERGENT B0, `(.L_x_2) ;  /* 0x0000014000007945 */ /* 0x000fe20003800200 */
[----:B------:R-:W-:-:S06]  /*0350*/  IMAD.MOV.U32 R14, RZ, RZ, 0x1 ;  /* 0x00000001ff0e7424 */ /* 0x000fcc00078e00ff */
[----:B0-----:R-:W-:-:S08]  /*0360*/  DFMA R18, R14, -R16, 1 ;  /* 0x3ff000000e12742b */ /* 0x001fd00000000810 */
[----:B------:R-:W-:-:S08]  /*0370*/  DFMA R18, R18, R18, R18 ;  /* 0x000000121212722b */ /* 0x000fd00000000012 */
[----:B------:R-:W-:-:S08]  /*0380*/  DFMA R18, R14, R18, R14 ;  /* 0x000000120e12722b */ /* 0x000fd0000000000e */
[----:B------:R-:W-:-:S08]  /*0390*/  DFMA R16, R18, -R16, 1 ;  /* 0x3ff000001210742b */ /* 0x000fd00000000810 */
[----:B------:R-:W-:Y:S02]  /*03a0*/  DFMA R16, R18, R16, R18 ;  /* 0x000000101210722b */ /* 0x000fe40000000012 */
[----:B--2---:R-:W-:-:S08]  /*03b0*/  DADD R10, R10, R12 ;  /* 0x000000000a0a7229 */ /* 0x004fd0000000000c */
[----:B-1----:R-:W-:-:S08]  /*03c0*/  DMUL R14, R10, UR8 ;  /* 0x000000080a0e7c28 */ /* 0x002fd00008000000 */
[----:B---3--:R-:W-:Y:S02]  /*03d0*/  DMUL R4, R16, R14 ;  /* 0x0000000e10047228 */ /* 0x008fe40000000000 */
[----:B------:R-:W-:-:S06]  /*03e0*/  FSETP.GEU.AND P1, PT, |R15|, 6.5827683646048100446e-37, PT ;  /* 0x036000000f00780b */ /* 0x000fcc0003f2e200 */
[----:B------:R-:W-:-:S08]  /*03f0*/  DFMA R10, R4, -6, R14 ;  /* 0xc0180000040a782b */ /* 0x000fd0000000000e */
[----:B------:R-:W-:-:S10]  /*0400*/  DFMA R4, R16, R10, R4 ;  /* 0x0000000a1004722b */ /* 0x000fd40000000004 */
[----:B------:R-:W-:-:S05]  /*0410*/  FFMA R0, RZ, 2.375, R5 ;  /* 0x40180000ff007823 */ /* 0x000fca0000000005 */
[----:B------:R-:W-:-:S13]  /*0420*/  FSETP.GT.AND P0, PT, |R0|, 1.469367938527859385e-39, PT ;  /* 0x001000000000780b */ /* 0x000fda0003f04200 */
[----:B----4-:R-:W-:Y:S05]  /*0430*/  @P0 BRA P1, `(.L_x_3) ;  /* 0x0000000000100947 */ /* 0x010fea0000800000 */
[----:B------:R-:W-:-:S07]  /*0440*/  MOV R0, 0x460 ;  /* 0x0000046000007802 */ /* 0x000fce0000000f00 */
[----:B-----5:R-:W-:Y:S05]  /*0450*/  CALL.REL.NOINC `($__internal_0_$__cuda_sm20_div_rn_f64_full) ;  /* 0x0000000400f87944 */ /* 0x020fea0003c00000 */
[----:B------:R-:W-:Y:S02]  /*0460*/  IMAD.MOV.U32 R4, RZ, RZ, R18 ;  /* 0x000000ffff047224 */ /* 0x000fe400078e0012 */
[----:B------:R-:W-:-:S07]  /*0470*/  IMAD.MOV.U32 R5, RZ, RZ, R19 ;  /* 0x000000ffff057224 */ /* 0x000fce00078e0013 */
.L_x_3:
[----:B------:R-:W-:Y:S05]  /*0480*/  BSYNC.RECONVERGENT B0 ;  /* 0x0000000000007941 */ /* 0x000fea0003800200 */
.L_x_2:
[----:B-----5:R-:W-:Y:S01]  /*0490*/  DADD R4, R24, R4 ;  /* 0x0000000018047229 */ /* 0x020fe20000000004 */
[----:B------:R-:W2:Y:S01]  /*04a0*/  LDG.E.64 R12, desc[UR6][R6.64+0x28] ;  /* 0x00002806060c7981 */ /* 0x000ea2000c1e1b00 */
[----:B------:R-:W0:Y:S01]  /*04b0*/  MUFU.RCP64H R15, 6 ;  /* 0x40180000000f7908 */ /* 0x000e220000001800 */
[----:B------:R-:W-:Y:S01]  /*04c0*/  MOV R16, 0x0 ;  /* 0x0000000000107802 */ /* 0x000fe20000000f00 */
[----:B------:R-:W-:Y:S01]  /*04d0*/  IMAD.MOV.U32 R17, RZ, RZ, 0x40180000 ;  /* 0x40180000ff117424 */ /* 0x000fe200078e00ff */
[----:B------:R-:W1:Y:S02]  /*04e0*/  LDCU.64 UR8, c[0x3][0x20] ;  /* 0x00c00400ff0877ac */ /* 0x000e640008000a00 */
[----:B------:R3:W-:Y:S04]  /*04f0*/  STG.E.64 desc[UR6][R6.64+0x20], R4 ;  /* 0x0000200406007986 */ /* 0x0007e8000c101b06 */
[----:B------:R-:W2:Y:S04]  /*0500*/  LDG.E.64 R10, desc[UR6][R8.64+0x38] ;  /* 0x00003806080a7981 */ /* 0x000ea8000c1e1b00 */
[----:B------:R4:W5:Y:S01]  /*0510*/  LDG.E.64 R24, desc[UR6][R8.64+0x8] ;  /* 0x0000080608187981 */ /* 0x000962000c1e1b00 */
[----:B------:R-:W-:Y:S01]  /*0520*/  IMAD.MOV.U32 R14, RZ, RZ, 0x1 ;  /* 0x00000001ff0e7424 */ /* 0x000fe200078e00ff */
[----:B------:R-:W-:Y:S05]  /*0530*/  BSSY.RECONVERGENT B0, `(.L_x_4) ;  /* 0x0000013000007945 */ /* 0x000fea0003800200 */
        /* <DEDUP_REMOVED lines=18> */
.L_x_5:
[----:B------:R-:W-:Y:S05]  /*0660*/  BSYNC.RECONVERGENT B0 ;  /* 0x0000000000007941 */ /* 0x000fea0003800200 */
.L_x_4:
        /* <DEDUP_REMOVED lines=29> */
.L_x_7:
[----:B------:R-:W-:Y:S05]  /*0840*/  BSYNC.RECONVERGENT B0 ;  /* 0x0000000000007941 */ /* 0x000fea0003800200 */
.L_x_6:
        /* <DEDUP_REMOVED lines=29> */
.L_x_9:
[----:B------:R-:W-:Y:S05]  /*0a20*/  BSYNC.RECONVERGENT B0 ;  /* 0x0000000000007941 */ /* 0x000fea0003800200 */
.L_x_8:
[----:B-----5:R-:W-:Y:S01]  /*0a30*/  DADD R4, R24, R4 ;  /* 0x0000000018047229 */ /* 0x020fe20000000004 */
[----:B------:R-:W2:Y:S01]  /*0a40*/  LDG.E.64 R12, desc[UR6][R6.64+0x48] ;  /* 0x00004806060c7981 */ /* 0x000ea2000c1e1b00 */
[----:B------:R-:W0:Y:S01]  /*0a50*/  MUFU.RCP64H R15, 6 ;  /* 0x40180000000f7908 */ /* 0x000e220000001800 */
[----:B------:R-:W-:Y:S01]  /*0a60*/  IMAD.MOV.U32 R16, RZ, RZ, 0x0 ;  /* 0x00000000ff107424 */ /* 0x000fe200078e00ff */
[----:B------:R-:W1:Y:S03]  /*0a70*/  LDCU.64 UR8, c[0x3][0x20] ;  /* 0x00c00400ff0877ac */ /* 0x000e660008000a00 */
[----:B------:R3:W-:Y:S04]  /*0a80*/  STG.E.64 desc[UR6][R6.64+0x18], R4 ;  /* 0x0000180406007986 */ /* 0x0007e8000c101b06 */
[----:B------:R-:W2:Y:S01]  /*0a90*/  LDG.E.64 R10, desc[UR6][R8.64+0x58] ;  /* 0x00005806080a7981 */ /* 0x000ea2000c1e1b00 */
[----:B------:R-:W-:-:S02]  /*0aa0*/  IMAD.MOV.U32 R17, RZ, RZ, 0x40180000 ;  /* 0x40180000ff117424 */ /* 0x000fc400078e00ff */
[----:B------:R-:W-:Y:S01]  /*0ab0*/  IMAD.MOV.U32 R14, RZ, RZ, 0x1 ;  /* 0x00000001ff0e7424 */ /* 0x000fe200078e00ff */
[----:B------:R4:W5:Y:S01]  /*0ac0*/  LDG.E.64 R24, desc[UR6][R8.64+0x28] ;  /* 0x0000280608187981 */ /* 0x000962000c1e1b00 */
[----:B------:R-:W-:Y:S04]  /*0ad0*/  BSSY.RECONVERGENT B0, `(.L_x_10) ;  /* 0x0000013000007945 */ /* 0x000fe80003800200 */
        /* <DEDUP_REMOVED lines=9> */
[----:B----4-:R-:W-:-:S08]  /*0b70*/  DFMA R8, R4, -6, R14 ;  /* 0xc01800000408782b */ /* 0x010fd0000000000e */
[----:B------:R-:W-:-:S10]  /*0b80*/  DFMA R4, R16, R8, R4 ;  /* 0x000000081004722b */ /* 0x000fd40000000004 */
[----:B------:R-:W-:-:S05]  /*0b90*/  FFMA R0, RZ, 2.375, R5 ;  /* 0x40180000ff007823 */ /* 0x000fca0000000005 */
[----:B------:R-:W-:-:S13]  /*0ba0*/  FSETP.GT.AND P0, PT, |R0|, 1.469367938527859385e-39, PT ;  /* 0x001000000000780b */ /* 0x000fda0003f04200 */
[----:B------:R-:W-:Y:S05]  /*0bb0*/  @P0 BRA P1, `(.L_x_11) ;  /* 0x0000000000100947 */ /* 0x000fea0000800000 */
[----:B------:R-:W-:-:S07]  /*0bc0*/  MOV R0, 0xbe0 ;  /* 0x00000be000007802 */ /* 0x000fce0000000f00 */
[----:B-----5:R-:W-:Y:S05]  /*0bd0*/  CALL.REL.NOINC `($__internal_0_$__cuda_sm20_div_rn_f64_full) ;  /* 0x0000000000187944 */ /* 0x020fea0003c00000 */
[----:B------:R-:W-:Y:S01]  /*0be0*/  IMAD.MOV.U32 R4, RZ, RZ, R18 ;  /* 0x000000ffff047224 */ /* 0x000fe200078e0012 */
[----:B------:R-:W-:-:S07]  /*0bf0*/  MOV R5, R19 ;  /* 0x0000001300057202 */ /* 0x000fce0000000f00 */
.L_x_11:
[----:B------:R-:W-:Y:S05]  /*0c00*/  BSYNC.RECONVERGENT B0 ;  /* 0x0000000000007941 */ /* 0x000fea0003800200 */
.L_x_10:
[----:B-----5:R-:W-:-:S07]  /*0c10*/  DADD R24, R24, R4 ;  /* 0x0000000018187229 */ /* 0x020fce0000000004 */
[----:B------:R-:W-:Y:S01]  /*0c20*/  STG.E.64 desc[UR6][R6.64+0x30], R24 ;  /* 0x0000301806007986 */ /* 0x000fe2000c101b06 */
[----:B------:R-:W-:Y:S05]  /*0c30*/  EXIT ;  /* 0x000000000000794d */ /* 0x000fea0003800000 */
        .weak           $__internal_0_$__cuda_sm20_div_rn_f64_full
        .type           $__internal_0_$__cuda_sm20_div_rn_f64_full,@function
        .size           $__internal_0_$__cuda_sm20_div_rn_f64_full,(.L_x_52 - $__internal_0_$__cuda_sm20_div_rn_f64_full)
$__internal_0_$__cuda_sm20_div_rn_f64_full:
[C---:B------:R-:W-:Y:S01]  /*0c40*/  FSETP.GEU.AND P0, PT, |R3|.reuse, 1.469367938527859385e-39, PT ;  /* 0x001000000300780b */ /* 0x040fe20003f0e200 */
[----:B------:R-:W-:Y:S01]  /*0c50*/  IMAD.U32 R12, RZ, RZ, UR4 ;  /* 0x00000004ff0c7e24 */ /* 0x000fe2000f8e00ff */
[----:B------:R-:W-:Y:S01]  /*0c60*/  LOP3.LUT R2, R3, 0x800fffff, RZ, 0xc0, !PT ;  /* 0x800fffff03027812 */ /* 0x000fe200078ec0ff */
[----:B------:R-:W-:Y:S01]  /*0c70*/  IMAD.MOV.U32 R13, RZ, RZ, R3 ;  /* 0x000000ffff0d7224 */ /* 0x000fe200078e0003 */
[C---:B------:R-:W-:Y:S01]  /*0c80*/  FSETP.GEU.AND P2, PT, |R15|.reuse, 1.469367938527859385e-39, PT ;  /* 0x001000000f00780b */ /* 0x040fe20003f4e200 */
[----:B------:R-:W-:Y:S01]  /*0c90*/  IMAD.U32 R10, RZ, RZ, UR4 ;  /* 0x00000004ff0a7e24 */ /* 0x000fe2000f8e00ff */
[----:B------:R-:W-:Y:S01]  /*0ca0*/  LOP3.LUT R11, R2, 0x3ff00000, RZ, 0xfc, !PT ;  /* 0x3ff00000020b7812 */ /* 0x000fe200078efcff */
[----:B------:R-:W-:Y:S01]  /*0cb0*/  IMAD.MOV.U32 R16, RZ, RZ, 0x1 ;  /* 0x00000001ff107424 */ /* 0x000fe200078e00ff */
[----:B------:R-:W-:Y:S01]  /*0cc0*/  LOP3.LUT R2, R15, 0x7ff00000, RZ, 0xc0, !PT ;  /* 0x7ff000000f027812 */ /* 0x000fe200078ec0ff */
[----:B------:R-:W-:Y:S01]  /*0cd0*/  IMAD.MOV.U32 R4, RZ, RZ, 0x1ca00000 ;  /* 0x1ca00000ff047424 */ /* 0x000fe200078e00ff */
[----:B------:R-:W-:Y:S01]  /*0ce0*/  LOP3.LUT R26, R3, 0x7ff00000, RZ, 0xc0, !PT ;  /* 0x7ff00000031a7812 */ /* 0x000fe200078ec0ff */
[----:B------:R-:W-:Y:S02]  /*0cf0*/  BSSY.RECONVERGENT B1, `(.L_x_12) ;  /* 0x000004e000017945 */ /* 0x000fe40003800200 */
[----:B------:R-:W-:Y:S01]  /*0d00*/  @!P0 DMUL R10, R12, 8.98846567431157953865e+307 ;  /* 0x7fe000000c0a8828 */ /* 0x000fe20000000000 */
[----:B------:R-:W-:-:S03]  /*0d10*/  ISETP.GE.U32.AND P1, PT, R2, R26, PT ;  /* 0x0000001a0200720c */ /* 0x000fc60003f26070 */
[----:B------:R-:W-:Y:S01]  /*0d20*/  @!P2 LOP3.LUT R5, R13, 0x7ff00000, RZ, 0xc0, !PT ;  /* 0x7ff000000d05a812 */ /* 0x000fe200078ec0ff */
[----:B------:R-:W-:Y:S01]  /*0d30*/  @!P2 IMAD.MOV.U32 R22, RZ, RZ, RZ ;  /* 0x000000ffff16a224 */ /* 0x000fe200078e00ff */
[----:B------:R-:W0:Y:S02]  /*0d40*/  MUFU.RCP64H R17, R11 ;  /* 0x0000000b00117308 */ /* 0x000e240000001800 */
[----:B------:R-:W-:Y:S02]  /*0d50*/  @!P2 ISETP.GE.U32.AND P3, PT, R2, R5, PT ;  /* 0x000000050200a20c */ /* 0x000fe40003f66070 */
[----:B------:R-:W-:Y:S02]  /*0d60*/  @!P0 LOP3.LUT R26, R11, 0x7ff00000, RZ, 0xc0, !PT ;  /* 0x7ff000000b1a8812 */ /* 0x000fe400078ec0ff */
[----:B------:R-:W-:-:S03]  /*0d70*/  @!P2 SEL R5, R4, 0x63400000, !P3 ;  /* 0x634000000405a807 */ /* 0x000fc60005800000 */
[----:B------:R-:W-:Y:S01]  /*0d80*/  VIADD R27, R26, 0xffffffff ;  /* 0xffffffff1a1b7836 */ /* 0x000fe20000000000 */
[----:B------:R-:W-:-:S04]  /*0d90*/  @!P2 LOP3.LUT R5, R5, 0x80000000, R15, 0xf8, !PT ;  /* 0x800000000505a812 */ /* 0x000fc800078ef80f */
[----:B------:R-:W-:Y:S01]  /*0da0*/  @!P2 LOP3.LUT R23, R5, 0x100000, RZ, 0xfc, !PT ;  /* 0x001000000517a812 */ /* 0x000fe200078efcff */
[----:B------:R-:W-:Y:S01]  /*0db0*/  IMAD.MOV.U32 R5, RZ, RZ, R2 ;  /* 0x000000ffff057224 */ /* 0x000fe200078e0002 */
[----:B0-----:R-:W-:-:S08]  /*0dc0*/  DFMA R18, R16, -R10, 1 ;  /* 0x3ff000001012742b */ /* 0x001fd0000000080a */
[----:B------:R-:W-:-:S08]  /*0dd0*/  DFMA R18, R18, R18, R18 ;  /* 0x000000121212722b */ /* 0x000fd00000000012 */
[----:B------:R-:W-:Y:S01]  /*0de0*/  DFMA R18, R16, R18, R16 ;  /* 0x000000121012722b */ /* 0x000fe20000000010 */
[----:B------:R-:W-:Y:S01]  /*0df0*/  SEL R17, R4, 0x63400000, !P1 ;  /* 0x6340000004117807 */ /* 0x000fe20004800000 */
[----:B------:R-:W-:-:S03]  /*0e00*/  IMAD.MOV.U32 R16, RZ, RZ, R14 ;  /* 0x000000ffff107224 */ /* 0x000fc600078e000e */
[----:B------:R-:W-:-:S03]  /*0e10*/  LOP3.LUT R17, R17, 0x800fffff, R15, 0xf8, !PT ;  /* 0x800fffff11117812 */ /* 0x000fc600078ef80f */
[----:B------:R-:W-:-:S03]  /*0e20*/  DFMA R20, R18, -R10, 1 ;  /* 0x3ff000001214742b */ /* 0x000fc6000000080a */
[----:B------:R-:W-:-:S05]  /*0e30*/  @!P2 DFMA R16, R16, 2, -R22 ;  /* 0x400000001010a82b */ /* 0x000fca0000000816 */
[----:B------:R-:W-:-:S05]  /*0e40*/  DFMA R18, R18, R20, R18 ;  /* 0x000000141212722b */ /* 0x000fca0000000012 */
[----:B------:R-:W-:-:S03]  /*0e50*/  @!P2 LOP3.LUT R5, R17, 0x7ff00000, RZ, 0xc0, !PT ;  /* 0x7ff000001105a812 */ /* 0x000fc600078ec0ff */
[----:B------:R-:W-:Y:S01]  /*0e60*/  DMUL R20, R18, R16 ;  /* 0x0000001012147228 */ /* 0x000fe20000000000 */
[----:B------:R-:W-:-:S04]  /*0e70*/  IADD3 R22, PT, PT, R5, -0x1, RZ ;  /* 0xffffffff05167810 */ /* 0x000fc80007ffe0ff */
[----:B------:R-:W-:-:S03]  /*0e80*/  ISETP.GT.U32.AND P0, PT, R22, 0x7feffffe, PT ;  /* 0x7feffffe1600780c */ /* 0x000fc60003f04070 */
[----:B------:R-:W-:Y:S01]  /*0e90*/  DFMA R22, R20, -R10, R16 ;  /* 0x8000000a1416722b */ /* 0x000fe20000000010 */
[----:B------:R-:W-:-:S07]  /*0ea0*/  ISETP.GT.U32.OR P0, PT, R27, 0x7feffffe, P0 ;  /* 0x7feffffe1b00780c */ /* 0x000fce0000704470 */
[----:B------:R-:W-:-:S06]  /*0eb0*/  DFMA R22, R18, R22, R20 ;  /* 0x000000161216722b */ /* 0x000fcc0000000014 */
[----:B------:R-:W-:Y:S05]  /*0ec0*/  @P0 BRA `(.L_x_13) ;  /* 0x00000000006c0947 */ /* 0x000fea0003800000 */
[----:B------:R-:W-:-:S04]  /*0ed0*/  LOP3.LUT R5, R13, 0x7ff00000, RZ, 0xc0, !PT ;  /* 0x7ff000000d057812 */ /* 0x000fc800078ec0ff */
[CC--:B------:R-:W-:Y:S02]  /*0ee0*/  VIADDMNMX R14, R2.reuse, -R5.reuse, 0xb9600000, !PT ;  /* 0xb9600000020e7446 */ /* 0x0c0fe40007800905 */
[----:B------:R-:W-:Y:S02]  /*0ef0*/  ISETP.GE.U32.AND P0, PT, R2, R5, PT ;  /* 0x000000050200720c */ /* 0x000fe40003f06070 */
[----:B------:R-:W-:Y:S02]  /*0f00*/  VIMNMX R2, PT, PT, R14, 0x46a00000, PT ;  /* 0x46a000000e027848 */ /* 0x000fe40003fe0100 */
[----:B------:R-:W-:Y:S01]  /*0f10*/  SEL R5, R4, 0x63400000, !P0 ;  /* 0x6340000004057807 */ /* 0x000fe20004000000 */
[----:B------:R-:W-:-:S04]  /*0f20*/  IMAD.MOV.U32 R4, RZ, RZ, RZ ;  /* 0x000000ffff047224 */ /* 0x000fc800078e00ff */
[----:B------:R-:W-:-:S04]  /*0f30*/  IMAD.IADD R2, R2, 0x1, -R5 ;  /* 0x0000000102027824 */ /* 0x000fc800078e0a05 */
[----:B------:R-:W-:-:S06]  /*0f40*/  VIADD R5, R2, 0x7fe00000 ;  /* 0x7fe0000002057836 */ /* 0x000fcc0000000000 */
[----:B------:R-:W-:-:S10]  /*0f50*/  DMUL R18, R22, R4 ;  /* 0x0000000416127228 */ /* 0x000fd40000000000 */
[----:B------:R-:W-:-:S13]  /*0f60*/  FSETP.GTU.AND P0, PT, |R19|, 1.469367938527859385e-39, PT ;  /* 0x001000001300780b */ /* 0x000fda0003f0c200 */
[----:B------:R-:W-:Y:S05]  /*0f70*/  @P0 BRA `(.L_x_14) ;  /* 0x0000000000940947 */ /* 0x000fea0003800000 */
[----:B------:R-:W-:Y:S01]  /*0f80*/  DFMA R10, R22, -R10, R16 ;  /* 0x8000000a160a722b */ /* 0x000fe20000000010 */
[----:B------:R-:W-:-:S09]  /*0f90*/  IMAD.MOV.U32 R12, RZ, RZ, RZ ;  /* 0x000000ffff0c7224 */ /* 0x000fd200078e00ff */
[C---:B------:R-:W-:Y:S02]  /*0fa0*/  FSETP.NEU.AND P0, PT, R11.reuse, RZ, PT ;  /* 0x000000ff0b00720b */ /* 0x040fe40003f0d000 */
[----:B------:R-:W-:-:S04]  /*0fb0*/  LOP3.LUT R4, R11, 0x80000000, R13, 0x48, !PT ;  /* 0x800000000b047812 */ /* 0x000fc800078e480d */
[----:B------:R-:W-:-:S07]  /*0fc0*/  LOP3.LUT R13, R4, R5, RZ, 0xfc, !PT ;  /* 0x00000005040d7212 */ /* 0x000fce00078efcff */
[----:B------:R-:W-:Y:S05]  /*0fd0*/  @!P0 BRA `(.L_x_14) ;  /* 0x00000000007c8947 */ /* 0x000fea0003800000 */
[----:B------:R-:W-:Y:S01]  /*0fe0*/  IMAD.MOV R11, RZ, RZ, -R2 ;  /* 0x000000ffff0b7224 */ /* 0x000fe200078e0a02 */
[----:B------:R-:W-:Y:S01]  /*0ff0*/  DMUL.RP R12, R22, R12 ;  /* 0x0000000c160c7228 */ /* 0x000fe20000008000 */
[----:B------:R-:W-:Y:S01]  /*1000*/  IMAD.MOV.U32 R10, RZ, RZ, RZ ;  /* 0x000000ffff0a7224 */ /* 0x000fe200078e00ff */
[----:B------:R-:W-:-:S05]  /*1010*/  IADD3 R5, PT, PT, -R2, -0x43300000, RZ ;  /* 0xbcd0000002057810 */ /* 0x000fca0007ffe1ff */
[----:B------:R-:W-:-:S10]  /*1020*/  DFMA R10, R18, -R10, R22 ;  /* 0x8000000a120a722b */ /* 0x000fd40000000016 */
[----:B------:R-:W-:Y:S02]  /*1030*/  FSETP.NEU.AND P0, PT, |R11|, R5, PT ;  /* 0x000000050b00720b */ /* 0x000fe40003f0d200 */
[----:B------:R-:W-:Y:S02]  /*1040*/  LOP3.LUT R5, R13, R4, RZ, 0x3c, !PT ;  /* 0x000000040d057212 */ /* 0x000fe400078e3cff */
[----:B------:R-:W-:Y:S02]  /*1050*/  FSEL R18, R12, R18, !P0 ;  /* 0x000000120c127208 */ /* 0x000fe40004000000 */
[----:B------:R-:W-:Y:S01]  /*1060*/  FSEL R19, R5, R19, !P0 ;  /* 0x0000001305137208 */ /* 0x000fe20004000000 */
[----:B------:R-:W-:Y:S06]  /*1070*/  BRA `(.L_x_14) ;  /* 0x0000000000547947 */ /* 0x000fec0003800000 */
.L_x_13:
[----:B------:R-:W-:-:S14]  /*1080*/  DSETP.NAN.AND P0, PT, R14, R14, PT ;  /* 0x0000000e0e00722a */ /* 0x000fdc0003f08000 */
[----:B------:R-:W-:Y:S05]  /*1090*/  @P0 BRA `(.L_x_15) ;  /* 0x0000000000440947 */ /* 0x000fea0003800000 */
[----:B------:R-:W-:-:S14]  /*10a0*/  DSETP.NAN.AND P0, PT, R12, R12, PT ;  /* 0x0000000c0c00722a */ /* 0x000fdc0003f08000 */
[----:B------:R-:W-:Y:S05]  /*10b0*/  @P0 BRA `(.L_x_16) ;  /* 0x0000000000300947 */ /* 0x000fea0003800000 */
[----:B------:R-:W-:Y:S01]  /*10c0*/  ISETP.NE.AND P0, PT, R5, R26, PT ;  /* 0x0000001a0500720c */ /* 0x000fe20003f05270 */
[----:B------:R-:W-:Y:S01]  /*10d0*/  IMAD.MOV.U32 R18, RZ, RZ, 0x0 ;  /* 0x00000000ff127424 */ /* 0x000fe200078e00ff */
[----:B------:R-:W-:-:S11]  /*10e0*/  MOV R19, 0xfff80000 ;  /* 0xfff8000000137802 */ /* 0x000fd60000000f00 */
[----:B------:R-:W-:Y:S05]  /*10f0*/  @!P0 BRA `(.L_x_14) ;  /* 0x0000000000348947 */ /* 0x000fea0003800000 */
[----:B------:R-:W-:Y:S02]  /*1100*/  ISETP.NE.AND P0, PT, R5, 0x7ff00000, PT ;  /* 0x7ff000000500780c */ /* 0x000fe40003f05270 */
[----:B------:R-:W-:Y:S02]  /*1110*/  LOP3.LUT R19, R15, 0x80000000, R13, 0x48, !PT ;  /* 0x800000000f137812 */ /* 0x000fe400078e480d */
[----:B------:R-:W-:-:S13]  /*1120*/  ISETP.EQ.OR P0, PT, R26, RZ, !P0 ;  /* 0x000000ff1a00720c */ /* 0x000fda0004702670 */
[----:B------:R-:W-:Y:S01]  /*1130*/  @P0 LOP3.LUT R2, R19, 0x7ff00000, RZ, 0xfc, !PT ;  /* 0x7ff0000013020812 */ /* 0x000fe200078efcff */
[----:B------:R-:W-:Y:S02]  /*1140*/  @!P0 IMAD.MOV.U32 R18, RZ, RZ, RZ ;  /* 0x000000ffff128224 */ /* 0x000fe400078e00ff */
[----:B------:R-:W-:Y:S02]  /*1150*/  @P0 IMAD.MOV.U32 R18, RZ, RZ, RZ ;  /* 0x000000ffff120224 */ /* 0x000fe400078e00ff */
[----:B------:R-:W-:Y:S01]  /*1160*/  @P0 IMAD.MOV.U32 R19, RZ, RZ, R2 ;  /* 0x000000ffff130224 */ /* 0x000fe200078e0002 */
[----:B------:R-:W-:Y:S06]  /*1170*/  BRA `(.L_x_14) ;  /* 0x0000000000147947 */ /* 0x000fec0003800000 */
.L_x_16:
[----:B------:R-:W-:Y:S01]  /*1180*/  LOP3.LUT R19, R13, 0x80000, RZ, 0xfc, !PT ;  /* 0x000800000d137812 */ /* 0x000fe200078efcff */
[----:B------:R-:W-:Y:S01]  /*1190*/  IMAD.MOV.U32 R18, RZ, RZ, R12 ;  /* 0x000000ffff127224 */ /* 0x000fe200078e000c */
[----:B------:R-:W-:Y:S06]  /*11a0*/  BRA `(.L_x_14) ;  /* 0x0000000000087947 */ /* 0x000fec0003800000 */
.L_x_15:
[----:B------:R-:W-:Y:S01]  /*11b0*/  LOP3.LUT R19, R15, 0x80000, RZ, 0xfc, !PT ;  /* 0x000800000f137812 */ /* 0x000fe200078efcff */
[----:B------:R-:W-:-:S07]  /*11c0*/  IMAD.MOV.U32 R18, RZ, RZ, R14 ;  /* 0x000000ffff127224 */ /* 0x000fce00078e000e */
.L_x_14:
[----:B------:R-:W-:Y:S05]  /*11d0*/  BSYNC.RECONVERGENT B1 ;  /* 0x0000000000017941 */ /* 0x000fea0003800200 */
.L_x_12:
[----:B------:R-:W-:Y:S02]  /*11e0*/  IMAD.MOV.U32 R4, RZ, RZ, R0 ;  /* 0x000000ffff047224 */ /* 0x000fe400078e0000 */
[----:B------:R-:W-:-:S04]  /*11f0*/  IMAD.MOV.U32 R5, RZ, RZ, 0x0 ;  /* 0x00000000ff057424 */ /* 0x000fc800078e00ff */
[----:B------:R-:W-:Y:S05]  /*1200*/  RET.REL.NODEC R4 `(_Z12RK4step4CUDAv) ;  /* 0xffffffec047c7950 */ /* 0x000fea0003c3ffff */
.L_x_17:
[----:B------:R-:W-:-:S00]  /*1210*/  BRA `(.L_x_17) ;  /* 0xfffffffc00fc7947 */ /* 0x000fc0000383ffff */
[----:B------:R-:W-:-:S00]  /*1220*/  NOP ;  /* 0x0000000000007918 */ /* 0x000fc00000000000 */
        /* <DEDUP_REMOVED lines=13> */
.L_x_52:


//--------------------- .text._Z12RK4step3CUDAv   --------------------------
	.section	.text._Z12RK4step3CUDAv,"ax",@progbits
	.align	128
        .global         _Z12RK4step3CUDAv
        .type           _Z12RK4step3CUDAv,@function
        .size           _Z12RK4step3CUDAv,(.L_x_56 - _Z12RK4step3CUDAv)
        .other          _Z12RK4step3CUDAv,@"STO_CUDA_ENTRY STV_DEFAULT"
_Z12RK4step3CUDAv:
.text._Z12RK4step3CUDAv:
        /* <DEDUP_REMOVED lines=9> */
[----:B------:R-:W1:Y:S01]  /*0090*/  LDCU.64 UR4, c[0x0][0x358] ;  /* 0x00006b00ff0477ac */ /* 0x000e620008000a00 */
[----:B------:R-:W2:Y:S06]  /*00a0*/  LDCU.64 UR6, c[0x3][0x20] ;  /* 0x00c00400ff0677ac */ /* 0x000eac0008000a00 */
[----:B------:R-:W3:Y:S01]  /*00b0*/  LDC.64 R4, c[0x3][0x10] ;  /* 0x00c00400ff047b82 */ /* 0x000ee20000000a00 */
[----:B0-----:R-:W-:-:S04]  /*00c0*/  IMAD.WIDE R2, R7, 0x50, R2 ;  /* 0x0000005007027825 */ /* 0x001fc800078e0202 */
[----:B---3--:R-:W-:Y:S02]  /*00d0*/  IMAD.WIDE R4, R7, 0x60, R4 ;  /* 0x0000006007047825 */ /* 0x008fe400078e0204 */
[----:B-1----:R-:W3:Y:S04]  /*00e0*/  LDG.E.64 R6, desc[UR4][R2.64+0x38] ;  /* 0x0000380402067981 */ /* 0x002ee8000c1e1b00 */
[----:B------:R-:W3:Y:S04]  /*00f0*/  LDG.E.64 R8, desc[UR4][R4.64+0x48] ;  /* 0x0000480404087981 */ /* 0x000ee8000c1e1b00 */
[----:B------:R-:W4:Y:S04]  /*0100*/  LDG.E.64 R10, desc[UR4][R4.64+0x30] ;  /* 0x00003004040a7981 */ /* 0x000f28000c1e1b00 */
[----:B------:R-:W5:Y:S04]  /*0110*/  LDG.E.64 R12, desc[UR4][R4.64+0x50] ;  /* 0x00005004040c7981 */ /* 0x000f68000c1e1b00 */
[----:B------:R-:W2:Y:S01]  /*0120*/  LDG.E.64 R14, desc[UR4][R4.64+0x38] ;  /* 0x00003804040e7981 */ /* 0x000ea2000c1e1b00 */
[----:B---3--:R-:W-:-:S07]  /*0130*/  DFMA R6, R6, 2, R8 ;  /* 0x400000000606782b */ /* 0x008fce0000000008 */
[----:B------:R-:W-:Y:S04]  /*0140*/  STG.E.64 desc[UR4][R4.64+0x48], R6 ;  /* 0x0000480604007986 */ /* 0x000fe8000c101b04 */
[----:B------:R-:W4:Y:S02]  /*0150*/  LDG.E.64 R8, desc[UR4][R2.64+0x20] ;  /* 0x0000200402087981 */ /* 0x000f24000c1e1b00 */
[----:B----4-:R-:W-:-:S07]  /*0160*/  DFMA R8, R8, 2, R10 ;  /* 0x400000000808782b */ /* 0x010fce000000000a */
[----:B------:R-:W-:Y:S04]  /*0170*/  STG.E.64 desc[UR4][R4.64+0x30], R8 ;  /* 0x0000300804007986 */ /* 0x000fe8000c101b04 */
[----:B------:R-:W5:Y:S02]  /*0180*/  LDG.E.64 R10, desc[UR4][R2.64+0x40] ;  /* 0x00004004020a7981 */ /* 0x000f64000c1e1b00 */
[----:B-----5:R-:W-:-:S07]  /*0190*/  DFMA R10, R10, 2, R12 ;  /* 0x400000000a0a782b */ /* 0x020fce000000000c */
[----:B------:R0:W-:Y:S04]  /*01a0*/  STG.E.64 desc[UR4][R4.64+0x50], R10 ;  /* 0x0000500a04007986 */ /* 0x0001e8000c101b04 */
[----:B------:R-:W2:Y:S04]  /*01b0*/  LDG.E.64 R12, desc[UR4][R2.64+0x28] ;  /* 0x00002804020c7981 */ /* 0x000ea8000c1e1b00 */
[----:B0-----:R-:W3:Y:S01]  /*01c0*/  LDG.E.64 R10, desc[UR4][R4.64] ;  /* 0x00000004040a7981 */ /* 0x001ee2000c1e1b00 */
[----:B--2---:R-:W-:-:S03]  /*01d0*/  DFMA R12, R12, 2, R14 ;  /* 0x400000000c0c782b */ /* 0x004fc6000000000e */
[----:B------:R-:W2:Y:S04]  /*01e0*/  LDG.E.64 R14, desc[UR4][R4.64+0x58] ;  /* 0x00005804040e7981 */ /* 0x000ea8000c1e1b00 */
[----:B------:R0:W-:Y:S04]  /*01f0*/  STG.E.64 desc[UR4][R4.64+0x38], R12 ;  /* 0x0000380c04007986 */ /* 0x0001e8000c101b04 */
[----:B------:R-:W2:Y:S02]  /*0200*/  LDG.E.64 R6, desc[UR4][R2.64+0x48] ;  /* 0x0000480402067981 */ /* 0x000ea4000c1e1b00 */
[----:B--2---:R-:W-:-:S02]  /*0210*/  DFMA R6, R6, 2, R14 ;  /* 0x400000000606782b */ /* 0x004fc4000000000e */
[----:B------:R-:W2:Y:S05]  /*0220*/  LDG.E.64 R14, desc[UR4][R4.64+0x40] ;  /* 0x00004004040e7981 */ /* 0x000eaa000c1e1b00 */
[----:B------:R1:W-:Y:S04]  /*0230*/  STG.E.64 desc[UR4][R4.64+0x58], R6 ;  /* 0x0000580604007986 */ /* 0x0003e8000c101b04 */
[----:B------:R-:W2:Y:S02]  /*0240*/  LDG.E.64 R8, desc[UR4][R2.64+0x30] ;  /* 0x0000300402087981 */ /* 0x000ea4000c1e1b00 */
[----:B--2---:R-:W-:-:S07]  /*0250*/  DFMA R8, R8, 2, R14 ;  /* 0x400000000808782b */ /* 0x004fce000000000e */
[----:B------:R2:W-:Y:S04]  /*0260*/  STG.E.64 desc[UR4][R4.64+0x40], R8 ;  /* 0x0000400804007986 */ /* 0x0005e8000c101b04 */
[----:B------:R-:W3:Y:S02]  /*0270*/  LDG.E.64 R14, desc[UR4][R2.64+0x20] ;  /* 0x00002004020e7981 */ /* 0x000ee4000c1e1b00 */
[----:B---3--:R-:W-:Y:S02]  /*0280*/  DFMA R10, R14, UR6, R10 ;  /* 0x000000060e0a7c2b */ /* 0x008fe4000800000a */
[----:B------:R-:W3:Y:S05]  /*0290*/  LDG.E.64 R14, desc[UR4][R2.64+0x38] ;  /* 0x00003804020e7981 */ /* 0x000eea000c1e1b00 */
[----:B------:R4:W-:Y:S04]  /*02a0*/  STG.E.64 desc[UR4][R2.64+0x8], R10 ;  /* 0x0000080a02007986 */ /* 0x0009e8000c101b04 */
[----:B0-----:R-:W3:Y:S02]  /*02b0*/  LDG.E.64 R12, desc[UR4][R4.64+0x18] ;  /* 0x00001804040c7981 */ /* 0x001ee4000c1e1b00 */
[----:B---3--:R-:W-:-:S02]  /*02c0*/  DFMA R12, R14, UR6, R12 ;  /* 0x000000060e0c7c2b */ /* 0x008fc4000800000c */
[----:B------:R-:W3:Y:S05]  /*02d0*/  LDG.E.64 R14, desc[UR4][R2.64+0x28] ;  /* 0x00002804020e7981 */ /* 0x000eea000c1e1b00 */
[----:B------:R0:W-:Y:S04]  /*02e0*/  STG.E.64 desc[UR4][R2.64+0x20], R12 ;  /* 0x0000200c02007986 */ /* 0x0001e8000c101b04 */
[----:B-1----:R-:W3:Y:S02]  /*02f0*/  LDG.E.64 R6, desc[UR4][R4.64+0x8] ;  /* 0x0000080404067981 */ /* 0x002ee4000c1e1b00 */
[----:B---3--:R-:W-:-:S02]  /*0300*/  DFMA R6, R14, UR6, R6 ;  /* 0x000000060e067c2b */ /* 0x008fc40008000006 */
[----:B------:R-:W3:Y:S05]  /*0310*/  LDG.E.64 R14, desc[UR4][R2.64+0x40] ;  /* 0x00004004020e7981 */ /* 0x000eea000c1e1b00 */
[----:B------:R-:W-:Y:S04]  /*0320*/  STG.E.64 desc[UR4][R2.64+0x10], R6 ;  /* 0x0000100602007986 */ /* 0x000fe8000c101b04 */
[----:B--2---:R-:W3:Y:S02]  /*0330*/  LDG.E.64 R8, desc[UR4][R4.64+0x20] ;  /* 0x0000200404087981 */ /* 0x004ee4000c1e1b00 */
[----:B---3--:R-:W-:-:S02]  /*0340*/  DFMA R8, R14, UR6, R8 ;  /* 0x000000060e087c2b */ /* 0x008fc40008000008 */
[----:B------:R-:W2:Y:S05]  /*0350*/  LDG.E.64 R14, desc[UR4][R2.64+0x30] ;  /* 0x00003004020e7981 */ /* 0x000eaa000c1e1b00 */
[----:B------:R-:W-:Y:S04]  /*0360*/  STG.E.64 desc[UR4][R2.64+0x28], R8 ;  /* 0x0000280802007986 */ /* 0x000fe8000c101b04 */
[----:B----4-:R-:W2:Y:S02]  /*0370*/  LDG.E.64 R10, desc[UR4][R4.64+0x10] ;  /* 0x00001004040a7981 */ /* 0x010ea4000c1e1b00 */
[----:B--2---:R-:W-:-:S02]  /*0380*/  DFMA R10, R14, UR6, R10 ;  /* 0x000000060e0a7c2b */ /* 0x004fc4000800000a */
[----:B------:R-:W2:Y:S05]  /*0390*/  LDG.E.64 R14, desc[UR4][R2.64+0x48] ;  /* 0x00004804020e7981 */ /* 0x000eaa000c1e1b00 */
[----:B------:R-:W-:Y:S04]  /*03a0*/  STG.E.64 desc[UR4][R2.64+0x18], R10 ;  /* 0x0000180a02007986 */ /* 0x000fe8000c101b04 */
[----:B0-----:R-:W2:Y:S02]  /*03b0*/  LDG.E.64 R12, desc[UR4][R4.64+0x28] ;  /* 0x00002804040c7981 */ /* 0x001ea4000c1e1b00 */
[----:B--2---:R-:W-:-:S07]  /*03c0*/  DFMA R12, R14, UR6, R12 ;  /* 0x000000060e0c7c2b */ /* 0x004fce000800000c */
[----:B------:R-:W-:Y:S01]  /*03d0*/  STG.E.64 desc[UR4][R2.64+0x30], R12 ;  /* 0x0000300c02007986 */ /* 0x000fe2000c101b04 */
[----:B------:R-:W-:Y:S05]  /*03e0*/  EXIT ;  /* 0x000000000000794d */ /* 0x000fea0003800000 */
.L_x_18:
        /* <DEDUP_REMOVED lines=9> */
.L_x_56:


//--------------------- .text._Z12RK4step2CUDAv   --------------------------
	.section	.text._Z12RK4step2CUDAv,"ax",@progbits
	.align	128
        .global         _Z12RK4step2CUDAv
        .type           _Z12RK4step2CUDAv,@function
        .size           _Z12RK4step2CUDAv,(.L_x_57 - _Z12RK4step2CUDAv)
        .other          _Z12RK4step2CUDAv,@"STO_CUDA_ENTRY STV_DEFAULT"
_Z12RK4step2CUDAv:
.text._Z12RK4step2CUDAv:
        /* <DEDUP_REMOVED lines=11> */
[----:B0-----:R-:W-:-:S04]  /*00b0*/  IMAD.WIDE R2, R7, 0x50, R2 ;  /* 0x0000005007027825 */ /* 0x001fc800078e0202 */
[----:B--2---:R-:W-:Y:S02]  /*00c0*/  IMAD.WIDE R4, R7, 0x60, R4 ;  /* 0x0000006007047825 */ /* 0x004fe400078e0204 */
[----:B-1----:R-:W2:Y:S04]  /*00d0*/  LDG.E.64 R6, desc[UR4][R2.64+0x38] ;  /* 0x0000380402067981 */ /* 0x002ea8000c1e1b00 */
[----:B------:R-:W2:Y:S04]  /*00e0*/  LDG.E.64 R8, desc[UR4][R4.64+0x48] ;  /* 0x0000480404087981 */ /* 0x000ea8000c1e1b00 */
[----:B------:R-:W3:Y:S04]  /*00f0*/  LDG.E.64 R10, desc[UR4][R4.64+0x30] ;  /* 0x00003004040a7981 */ /* 0x000ee8000c1e1b00 */
[----:B------:R-:W4:Y:S04]  /*0100*/  LDG.E.64 R12, desc[UR4][R4.64+0x50] ;  /* 0x00005004040c7981 */ /* 0x000f28000c1e1b00 */
[----:B------:R-:W5:Y:S01]  /*0110*/  LDG.E.64 R14, desc[UR4][R4.64+0x38] ;  /* 0x00003804040e7981 */ /* 0x000f62000c1e1b00 */
[----:B--2---:R-:W-:-:S07]  /*0120*/  DFMA R6, R6, 2, R8 ;  /* 0x400000000606782b */ /* 0x004fce0000000008 */
[----:B------:R-:W-:Y:S04]  /*0130*/  STG.E.64 desc[UR4][R4.64+0x48], R6 ;  /* 0x0000480604007986 */ /* 0x000fe8000c101b04 */
[----:B------:R-:W3:Y:S02]  /*0140*/  LDG.E.64 R8, desc[UR4][R2.64+0x20] ;  /* 0x0000200402087981 */ /* 0x000ee4000c1e1b00 */
[----:B---3--:R-:W-:-:S07]  /*0150*/  DFMA R8, R8, 2, R10 ;  /* 0x400000000808782b */ /* 0x008fce000000000a */
[----:B------:R0:W-:Y:S04]  /*0160*/  STG.E.64 desc[UR4][R4.64+0x30], R8 ;  /* 0x0000300804007986 */ /* 0x0001e8000c101b04 */
[----:B------:R-:W4:Y:S04]  /*0170*/  LDG.E.64 R10, desc[UR4][R2.64+0x40] ;  /* 0x00004004020a7981 */ /* 0x000f28000c1e1b00 */
[----:B0-----:R-:W2:Y:S01]  /*0180*/  LDG.E.64 R8, desc[UR4][R4.64+0x40] ;  /* 0x0000400404087981 */ /* 0x001ea2000c1e1b00 */
[----:B----4-:R-:W-:-:S07]  /*0190*/  DFMA R10, R10, 2, R12 ;  /* 0x400000000a0a782b */ /* 0x010fce000000000c */
[----:B------:R0:W-:Y:S04]  /*01a0*/  STG.E.64 desc[UR4][R4.64+0x50], R10 ;  /* 0x0000500a04007986 */ /* 0x0001e8000c101b04 */
[----:B------:R-:W5:Y:S04]  /*01b0*/  LDG.E.64 R12, desc[UR4][R2.64+0x28] ;  /* 0x00002804020c7981 */ /* 0x000f68000c1e1b00 */
[----:B0-----:R-:W3:Y:S01]  /*01c0*/  LDG.E.64 R10, desc[UR4][R4.64] ;  /* 0x00000004040a7981 */ /* 0x001ee2000c1e1b00 */
[----:B-----5:R-:W-:-:S03]  /*01d0*/  DFMA R12, R12, 2, R14 ;  /* 0x400000000c0c782b */ /* 0x020fc6000000000e */
[----:B------:R-:W4:Y:S04]  /*01e0*/  LDG.E.64 R14, desc[UR4][R4.64+0x58] ;  /* 0x00005804040e7981 */ /* 0x000f28000c1e1b00 */
[----:B------:R-:W-:Y:S04]  /*01f0*/  STG.E.64 desc[UR4][R4.64+0x38], R12 ;  /* 0x0000380c04007986 */ /* 0x000fe8000c101b04 */
[----:B------:R-:W4:Y:S02]  /*0200*/  LDG.E.64 R6, desc[UR4][R2.64+0x48] ;  /* 0x0000480402067981 */ /* 0x000f24000c1e1b00 */
[----:B----4-:R-:W-:-:S07]  /*0210*/  DFMA R14, R6, 2, R14 ;  /* 0x40000000060e782b */ /* 0x010fce000000000e */
[----:B------:R0:W-:Y:S04]  /*0220*/  STG.E.64 desc[UR4][R4.64+0x58], R14 ;  /* 0x0000580e04007986 */ /* 0x0001e8000c101b04 */
[----:B------:R-:W2:Y:S02]  /*0230*/  LDG.E.64 R6, desc[UR4][R2.64+0x30] ;  /* 0x0000300402067981 */ /* 0x000ea4000c1e1b00 */
[----:B--2---:R-:W-:Y:S01]  /*0240*/  DFMA R8, R6, 2, R8 ;  /* 0x400000000608782b */ /* 0x004fe20000000008 */
[----:B------:R-:W1:Y:S06]  /*0250*/  LDC.64 R6, c[0x3][0x20] ;  /* 0x00c00800ff067b82 */ /* 0x000e6c0000000a00 */
[----:B------:R2:W-:Y:S04]  /*0260*/  STG.E.64 desc[UR4][R4.64+0x40], R8 ;  /* 0x0000400804007986 */ /* 0x0005e8000c101b04 */
[----:B------:R-:W3:Y:S04]  /*0270*/  LDG.E.64 R16, desc[UR4][R2.64+0x20] ;  /* 0x0000200402107981 */ /* 0x000ee8000c1e1b00 */
[----:B0-----:R-:W4:Y:S01]  /*0280*/  LDG.E.64 R14, desc[UR4][R2.64+0x28] ;  /* 0x00002804020e7981 */ /* 0x001f22000c1e1b00 */
[----:B-1----:R-:W-:-:S08]  /*0290*/  DMUL R6, R6, 0.5 ;  /* 0x3fe0000006067828 */ /* 0x002fd00000000000 */
[C---:B---3--:R-:W-:Y:S01]  /*02a0*/  DFMA R10, R6.reuse, R16, R10 ;  /* 0x00000010060a722b */ /* 0x048fe2000000000a */
[----:B------:R-:W3:Y:S06]  /*02b0*/  LDG.E.64 R16, desc[UR4][R2.64+0x38] ;  /* 0x0000380402107981 */ /* 0x000eec000c1e1b00 */
[----:B------:R0:W-:Y:S04]  /*02c0*/  STG.E.64 desc[UR4][R2.64+0x8], R10 ;  /* 0x0000080a02007986 */ /* 0x0001e8000c101b04 */
[----:B------:R-:W3:Y:S02]  /*02d0*/  LDG.E.64 R12, desc[UR4][R4.64+0x18] ;  /* 0x00001804040c7981 */ /* 0x000ee4000c1e1b00 */
[----:B---3--:R-:W-:-:S02]  /*02e0*/  DFMA R12, R6, R16, R12 ;  /* 0x00000010060c722b */ /* 0x008fc4000000000c */
[----:B------:R-:W3:Y:S05]  /*02f0*/  LDG.E.64 R16, desc[UR4][R2.64+0x40] ;  /* 0x0000400402107981 */ /* 0x000eea000c1e1b00 */
[----:B------:R1:W-:Y:S04]  /*0300*/  STG.E.64 desc[UR4][R2.64+0x20], R12 ;  /* 0x0000200c02007986 */ /* 0x0003e8000c101b04 */
[----:B--2---:R-:W4:Y:S02]  /*0310*/  LDG.E.64 R8, desc[UR4][R4.64+0x8] ;  /* 0x0000080404087981 */ /* 0x004f24000c1e1b00 */
[----:B----4-:R-:W-:-:S07]  /*0320*/  DFMA R8, R6, R14, R8 ;  /* 0x0000000e0608722b */ /* 0x010fce0000000008 */
[----:B------:R-:W-:Y:S04]  /*0330*/  STG.E.64 desc[UR4][R2.64+0x10], R8 ;  /* 0x0000100802007986 */ /* 0x000fe8000c101b04 */
[----:B------:R-:W3:Y:S02]  /*0340*/  LDG.E.64 R14, desc[UR4][R4.64+0x20] ;  /* 0x00002004040e7981 */ /* 0x000ee4000c1e1b00 */
[C---:B---3--:R-:W-:Y:S02]  /*0350*/  DFMA R14, R6.reuse, R16, R14 ;  /* 0x00000010060e722b */ /* 0x048fe4000000000e */
[----:B------:R-:W2:Y:S05]  /*0360*/  LDG.E.64 R16, desc[UR4][R2.64+0x30] ;  /* 0x0000300402107981 */ /* 0x000eaa000c1e1b00 */
[----:B------:R-:W-:Y:S04]  /*0370*/  STG.E.64 desc[UR4][R2.64+0x28], R14 ;  /* 0x0000280e02007986 */ /* 0x000fe8000c101b04 */
[----:B0-----:R-:W2:Y:S02]  /*0380*/  LDG.E.64 R10, desc[UR4][R4.64+0x10] ;  /* 0x00001004040a7981 */ /* 0x001ea4000c1e1b00 */
[----:B--2---:R-:W-:-:S02]  /*0390*/  DFMA R10, R6, R16, R10 ;  /* 0x00000010060a722b */ /* 0x004fc4000000000a */
[----:B------:R-:W2:Y:S05]  /*03a0*/  LDG.E.64 R16, desc[UR4][R2.64+0x48] ;  /* 0x0000480402107981 */ /* 0x000eaa000c1e1b00 */
[----:B------:R-:W-:Y:S04]  /*03b0*/  STG.E.64 desc[UR4][R2.64+0x18], R10 ;  /* 0x0000180a02007986 */ /* 0x000fe8000c101b04 */
[----:B-1----:R-:W2:Y:S02]  /*03c0*/  LDG.E.64 R12, desc[UR4][R4.64+0x28] ;  /* 0x00002804040c7981 */ /* 0x002ea4000c1e1b00 */
[----:B--2---:R-:W-:-:S07]  /*03d0*/  DFMA R12, R6, R16, R12 ;  /* 0x00000010060c722b */ /* 0x004fce000000000c */
[----:B------:R-:W-:Y:S01]  /*03e0*/  STG.E.64 desc[UR4][R2.64+0x30], R12 ;  /* 0x0000300c02007986 */ /* 0x000fe2000c101b04 */
[----:B------:R-:W-:Y:S05]  /*03f0*/  EXIT ;  /* 0x000000000000794d */ /* 0x000fea0003800000 */
.L_x_19:
        /* <DEDUP_REMOVED lines=16> */
.L_x_57:


//--------------------- .text._Z12RK4step1CUDAv   --------------------------
	.section	.text._Z12RK4step1CUDAv,"ax",@progbits
	.align	128
        .global         _Z12RK4step1CUDAv
        .type           _Z12RK4step1CUDAv,@function
        .size           _Z12RK4step1CUDAv,(.L_x_58 - _Z12RK4step1CUDAv)
        .other          _Z12RK4step1CUDAv,@"STO_CUDA_ENTRY STV_DEFAULT"
_Z12RK4step1CUDAv:
.text._Z12RK4step1CUDAv:
        /* <DEDUP_REMOVED lines=11> */
[----:B0-----:R-:W-:-:S05]  /*00b0*/  IMAD.WIDE R2, R7, 0x50, R2 ;  /* 0x0000005007027825 */ /* 0x001fca00078e0202 */
[----:B-1----:R-:W3:Y:S01]  /*00c0*/  LDG.E.64 R4, desc[UR4][R2.64+0x8] ;  /* 0x0000080402047981 */ /* 0x002ee2000c1e1b00 */
[----:B--2---:R-:W-:-:S05]  /*00d0*/  IMAD.WIDE R10, R7, 0x60, R10 ;  /* 0x00000060070a7825 */ /* 0x004fca00078e020a */
[----:B---3--:R0:W-:Y:S04]  /*00e0*/  STG.E.64 desc[UR4][R10.64], R4 ;  /* 0x000000040a007986 */ /* 0x0081e8000c101b04 */
[----:B------:R-:W2:Y:S04]  /*00f0*/  LDG.E.64 R6, desc[UR4][R2.64+0x20] ;  /* 0x0000200402067981 */ /* 0x000ea8000c1e1b00 */
[----:B--2---:R1:W-:Y:S04]  /*0100*/  STG.E.64 desc[UR4][R10.64+0x18], R6 ;  /* 0x000018060a007986 */ /* 0x0043e8000c101b04 */
[----:B------:R-:W2:Y:S04]  /*0110*/  LDG.E.64 R8, desc[UR4][R2.64+0x10] ;  /* 0x0000100402087981 */ /* 0x000ea8000c1e1b00 */
[----:B--2---:R2:W-:Y:S04]  /*0120*/  STG.E.64 desc[UR4][R10.64+0x8], R8 ;  /* 0x000008080a007986 */ /* 0x0045e8000c101b04 */
[----:B------:R-:W3:Y:S04]  /*0130*/  LDG.E.64 R12, desc[UR4][R2.64+0x28] ;  /* 0x00002804020c7981 */ /* 0x000ee8000c1e1b00 */
[----:B---3--:R-:W-:Y:S04]  /*0140*/  STG.E.64 desc[UR4][R10.64+0x20], R12 ;  /* 0x0000200c0a007986 */ /* 0x008fe8000c101b04 */
[----:B------:R-:W3:Y:S04]  /*0150*/  LDG.E.64 R14, desc[UR4][R2.64+0x18] ;  /* 0x00001804020e7981 */ /* 0x000ee8000c1e1b00 */
[----:B---3--:R-:W-:Y:S04]  /*0160*/  STG.E.64 desc[UR4][R10.64+0x10], R14 ;  /* 0x0000100e0a007986 */ /* 0x008fe8000c101b04 */
[----:B------:R-:W3:Y:S04]  /*0170*/  LDG.E.64 R16, desc[UR4][R2.64+0x30] ;  /* 0x0000300402107981 */ /* 0x000ee8000c1e1b00 */
[----:B---3--:R-:W-:Y:S04]  /*0180*/  STG.E.64 desc[UR4][R10.64+0x28], R16 ;  /* 0x000028100a007986 */ /* 0x008fe8000c101b04 */
[----:B0-----:R-:W3:Y:S04]  /*0190*/  LDG.E.64 R4, desc[UR4][R2.64+0x20] ;  /* 0x0000200402047981 */ /* 0x001ee8000c1e1b00 */
[----:B---3--:R-:W-:Y:S04]  /*01a0*/  STG.E.64 desc[UR4][R10.64+0x30], R4 ;  /* 0x000030040a007986 */ /* 0x008fe8000c101b04 */
[----:B-1----:R-:W3:Y:S04]  /*01b0*/  LDG.E.64 R6, desc[UR4][R2.64+0x38] ;  /* 0x0000380402067981 */ /* 0x002ee8000c1e1b00 */
[----:B---3--:R0:W-:Y:S04]  /*01c0*/  STG.E.64 desc[UR4][R10.64+0x48], R6 ;  /* 0x000048060a007986 */ /* 0x0081e8000c101b04 */
[----:B--2---:R-:W2:Y:S01]  /*01d0*/  LDG.E.64 R8, desc[UR4][R2.64+0x28] ;  /* 0x0000280402087981 */ /* 0x004ea2000c1e1b00 */
[----:B0-----:R-:W0:Y:S03]  /*01e0*/  LDC.64 R6, c[0x3][0x20] ;  /* 0x00c00800ff067b82 */ /* 0x001e260000000a00 */
[----:B--2---:R1:W-:Y:S04]  /*01f0*/  STG.E.64 desc[UR4][R10.64+0x38], R8 ;  /* 0x000038080a007986 */ /* 0x0043e8000c101b04 */
[----:B------:R-:W2:Y:S04]  /*0200*/  LDG.E.64 R18, desc[UR4][R2.64+0x40] ;  /* 0x0000400402127981 */ /* 0x000ea8000c1e1b00 */
[----:B--2---:R-:W-:Y:S04]  /*0210*/  STG.E.64 desc[UR4][R10.64+0x50], R18 ;  /* 0x000050120a007986 */ /* 0x004fe8000c101b04 */
[----:B------:R-:W2:Y:S04]  /*0220*/  LDG.E.64 R20, desc[UR4][R2.64+0x30] ;  /* 0x0000300402147981 */ /* 0x000ea8000c1e1b00 */
[----:B--2---:R-:W-:Y:S04]  /*0230*/  STG.E.64 desc[UR4][R10.64+0x40], R20 ;  /* 0x000040140a007986 */ /* 0x004fe8000c101b04 */
[----:B------:R-:W2:Y:S01]  /*0240*/  LDG.E.64 R14, desc[UR4][R2.64+0x48] ;  /* 0x00004804020e7981 */ /* 0x000ea2000c1e1b00 */
[----:B0-----:R-:W-:-:S03]  /*0250*/  DMUL R6, R6, 0.5 ;  /* 0x3fe0000006067828 */ /* 0x001fc60000000000 */
[----:B--2---:R0:W-:Y:S04]  /*0260*/  STG.E.64 desc[UR4][R10.64+0x58], R14 ;  /* 0x0000580e0a007986 */ /* 0x0041e8000c101b04 */
[----:B------:R-:W0:Y:S04]  /*0270*/  LDG.E.64 R16, desc[UR4][R2.64+0x38] ;  /* 0x0000380402107981 */ /* 0x000e28000c1e1b00 */
[----:B------:R-:W0:Y:S04]  /*0280*/  LDG.E.64 R22, desc[UR4][R2.64+0x20] ;  /* 0x0000200402167981 */ /* 0x000e28000c1e1b00 */
[----:B------:R-:W2:Y:S04]  /*0290*/  LDG.E.64 R24, desc[UR4][R2.64+0x40] ;  /* 0x0000400402187981 */ /* 0x000ea8000c1e1b00 */
[----:B------:R-:W2:Y:S04]  /*02a0*/  LDG.E.64 R26, desc[UR4][R2.64+0x28] ;  /* 0x00002804021a7981 */ /* 0x000ea8000c1e1b00 */
[----:B------:R-:W3:Y:S04]  /*02b0*/  LDG.E.64 R28, desc[UR4][R2.64+0x30] ;  /* 0x00003004021c7981 */ /* 0x000ee8000c1e1b00 */
[----:B------:R-:W4:Y:S04]  /*02c0*/  LDG.E.64 R12, desc[UR4][R2.64+0x8] ;  /* 0x00000804020c7981 */ /* 0x000f28000c1e1b00 */
[----:B-1----:R-:W5:Y:S04]  /*02d0*/  LDG.E.64 R8, desc[UR4][R2.64+0x10] ;  /* 0x0000100402087981 */ /* 0x002f68000c1e1b00 */
[----:B------:R-:W5:Y:S01]  /*02e0*/  LDG.E.64 R4, desc[UR4][R2.64+0x18] ;  /* 0x0000180402047981 */ /* 0x000f62000c1e1b00 */
[----:B0-----:R-:W-:-:S07]  /*02f0*/  DFMA R10, R6, R16, R22 ;  /* 0x00000010060a722b */ /* 0x001fce0000000016 */
[----:B------:R-:W-:Y:S01]  /*0300*/  STG.E.64 desc[UR4][R2.64+0x20], R10 ;  /* 0x0000200a02007986 */ /* 0x000fe2000c101b04 */
[----:B--2---:R-:W-:Y:S02]  /*0310*/  DFMA R24, R6, R24, R26 ;  /* 0x000000180618722b */ /* 0x004fe4000000001a */
[----:B---3--:R-:W-:-:S05]  /*0320*/  DFMA R28, R14, R6, R28 ;  /* 0x000000060e1c722b */ /* 0x008fca000000001c */
[----:B------:R-:W-:Y:S01]  /*0330*/  STG.E.64 desc[UR4][R2.64+0x28], R24 ;  /* 0x0000281802007986 */ /* 0x000fe2000c101b04 */
[----:B----4-:R-:W-:-:S03]  /*0340*/  DFMA R12, R6, R10, R12 ;  /* 0x0000000a060c722b */ /* 0x010fc6000000000c */
[----:B------:R-:W-:Y:S01]  /*0350*/  STG.E.64 desc[UR4][R2.64+0x30], R28 ;  /* 0x0000301c02007986 */ /* 0x000fe2000c101b04 */
[----:B-----5:R-:W-:-:S03]  /*0360*/  DFMA R8, R6, R24, R8 ;  /* 0x000000180608722b */ /* 0x020fc60000000008 */
[----:B------:R-:W-:Y:S01]  /*0370*/  STG.E.64 desc[UR4][R2.64+0x8], R12 ;  /* 0x0000080c02007986 */ /* 0x000fe2000c101b04 */
[----:B------:R-:W-:-:S03]  /*0380*/  DFMA R4, R6, R28, R4 ;  /* 0x0000001c0604722b */ /* 0x000fc60000000004 */
[----:B------:R-:W-:Y:S04]  /*0390*/  STG.E.64 desc[UR4][R2.64+0x10], R8 ;  /* 0x0000100802007986 */ /* 0x000fe8000c101b04 */
[----:B------:R-:W-:Y:S01]  /*03a0*/  STG.E.64 desc[UR4][R2.64+0x18], R4 ;  /* 0x0000180402007986 */ /* 0x000fe2000c101b04 */
[----:B------:R-:W-:Y:S05]  /*03b0*/  EXIT ;  /* 0x000000000000794d */ /* 0x000fea0003800000 */
.L_x_20:
        /* <DEDUP_REMOVED lines=12> */
.L_x_58:


//--------------------- .text._Z25CalculateAccelerationCUDAv --------------------------
	.section	.text._Z25CalculateAccelerationCUDAv,"ax",@progbits
	.align	128
        .global         _Z25CalculateAccelerationCUDAv
        .type           _Z25CalculateAccelerationCUDAv,@function
        .size           _Z25CalculateAccelerationCUDAv,(.L_x_54 - _Z25CalculateAccelerationCUDAv)
        .other          _Z25CalculateAccelerationCUDAv,@"STO_CUDA_ENTRY STV_DEFAULT"
_Z25CalculateAccelerationCUDAv:
.text._Z25CalculateAccelerationCUDAv:
        /* <DEDUP_REMOVED lines=10> */
[----:B0-----:R-:W-:-:S05]  /*00a0*/  IMAD.WIDE R28, R3, 0x50, R28 ;  /* 0x00000050031c7825 */ /* 0x001fca00078e021c */
[----:B-1----:R-:W2:Y:S04]  /*00b0*/  LDG.E.64 R6, desc[UR8][R28.64] ;  /* 0x000000081c067981 */ /* 0x002ea8000c1e1b00 */
[----:B------:R-:W3:Y:S04]  /*00c0*/  LDG.E.64 R8, desc[UR8][R28.64+0x8] ;  /* 0x000008081c087981 */ /* 0x000ee8000c1e1b00 */
[----:B------:R-:W4:Y:S04]  /*00d0*/  LDG.E.64 R10, desc[UR8][R28.64+0x10] ;  /* 0x000010081c0a7981 */ /* 0x000f28000c1e1b00 */
[----:B------:R-:W5:Y:S01]  /*00e0*/  LDG.E.64 R12, desc[UR8][R28.64+0x18] ;  /* 0x000018081c0c7981 */ /* 0x000f62000c1e1b00 */
[----:B------:R-:W-:Y:S01]  /*00f0*/  MOV R3, 0x400 ;  /* 0x0000040000037802 */ /* 0x000fe20000000f00 */
[----:B------:R-:W-:Y:S01]  /*0100*/  UISETP.GE.AND UP0, UPT, UR5, 0x1, UPT ;  /* 0x000000010500788c */ /* 0x000fe2000bf06270 */
[----:B------:R-:W0:Y:S02]  /*0110*/  S2R R0, SR_CgaCtaId ;  /* 0x0000000000007919 */ /* 0x000e240000008800 */
[----:B0-----:R-:W-:-:S05]  /*0120*/  LEA R3, R0, R3, 0x18 ;  /* 0x0000000300037211 */ /* 0x001fca00078ec0ff */
[----:B------:R-:W-:-:S05]  /*0130*/  IMAD R4, R2, 0x38, R3 ;  /* 0x0000003802047824 */ /* 0x000fca00078e0203 */
[----:B------:R0:W-:Y:S04]  /*0140*/  STS.64 [R4+0x20], RZ ;  /* 0x000020ff04007388 */ /* 0x0001e80000000a00 */
[----:B------:R0:W-:Y:S04]  /*0150*/  STS.64 [R4+0x28], RZ ;  /* 0x000028ff04007388 */ /* 0x0001e80000000a00 */
[----:B------:R0:W-:Y:S04]  /*0160*/  STS.64 [R4+0x30], RZ ;  /* 0x000030ff04007388 */ /* 0x0001e80000000a00 */
[----:B--2---:R0:W-:Y:S04]  /*0170*/  STS.64 [R4], R6 ;  /* 0x0000000604007388 */ /* 0x0041e80000000a00 */
[----:B---3--:R0:W-:Y:S04]  /*0180*/  STS.64 [R4+0x8], R8 ;  /* 0x0000080804007388 */ /* 0x0081e80000000a00 */
[----:B----4-:R0:W-:Y:S04]  /*0190*/  STS.64 [R4+0x10], R10 ;  /* 0x0000100a04007388 */ /* 0x0101e80000000a00 */
[----:B-----5:R0:W-:Y:S01]  /*01a0*/  STS.64 [R4+0x18], R12 ;  /* 0x0000180c04007388 */ /* 0x0201e20000000a00 */
[----:B------:R-:W-:Y:S06]  /*01b0*/  BAR.SYNC.DEFER_BLOCKING 0x0 ;  /* 0x0000000000007b1d */ /* 0x000fec0000010000 */
[----:B------:R-:W-:Y:S05]  /*01c0*/  BRA.U !UP0, `(.L_x_21) ;  /* 0x0000001108847547 */ /* 0x000fea000b800000 */
[----:B------:R-:W-:-:S05]  /*01d0*/  UMOV UR4, URZ ;  /* 0x000000ff00047c82 */ /* 0x000fca0008000000 */
.L_x_41:
[----:B-1----:R-:W1:Y:S01]  /*01e0*/  LDCU UR5, c[0x3][0x18] ;  /* 0x00c00300ff0577ac */ /* 0x002e620008000800 */
[----:B------:R-:W-:-:S05]  /*01f0*/  VIADD R5, R2, UR4 ;  /* 0x0000000402057c36 */ /* 0x000fca0008000000 */
[----:B-1----:R-:W-:-:S13]  /*0200*/  ISETP.GE.U32.AND P0, PT, R5, UR5, PT ;  /* 0x0000000505007c0c */ /* 0x002fda000bf06070 */
[----:B0-2---:R-:W-:Y:S05]  /*0210*/  @P0 EXIT ;  /* 0x000000000000094d */ /* 0x005fea0003800000 */
[----:B0-----:R-:W0:Y:S01]  /*0220*/  LDC.64 R8, c[0x3][0x8] ;  /* 0x00c00200ff087b82 */ /* 0x001e220000000a00 */
[----:B------:R-:W1:Y:S01]  /*0230*/  LDCU UR10, c[0x3][0x18] ;  /* 0x00c00300ff0a77ac */ /* 0x000e620008000800 */
[----:B0-----:R-:W-:-:S05]  /*0240*/  IMAD.WIDE.U32 R8, R5, 0x50, R8 ;  /* 0x0000005005087825 */ /* 0x001fca00078e0008 */
[----:B------:R-:W2:Y:S04]  /*0250*/  LDG.E.64 R10, desc[UR8][R8.64] ;  /* 0x00000008080a7981 */ /* 0x000ea8000c1e1b00 */
[----:B------:R-:W3:Y:S04]  /*0260*/  LDG.E.64 R12, desc[UR8][R8.64+0x8] ;  /* 0x00000808080c7981 */ /* 0x000ee8000c1e1b00 */
[----:B------:R-:W4:Y:S04]  /*0270*/  LDG.E.64 R14, desc[UR8][R8.64+0x10] ;  /* 0x00001008080e7981 */ /* 0x000f28000c1e1b00 */
[----:B------:R-:W5:Y:S01]  /*0280*/  LDG.E.64 R16, desc[UR8][R8.64+0x18] ;  /* 0x0000180808107981 */ /* 0x000f62000c1e1b00 */
[----:B------:R-:W-:-:S03]  /*0290*/  IMAD.MOV.U32 R6, RZ, RZ, RZ ;  /* 0x000000ffff067224 */ /* 0x000fc600078e00ff */
[----:B--2---:R0:W-:Y:S04]  /*02a0*/  STS.64 [R4+0x3800], R10 ;  /* 0x0038000a04007388 */ /* 0x0041e80000000a00 */
[----:B---3--:R0:W-:Y:S04]  /*02b0*/  STS.64 [R4+0x3808], R12 ;  /* 0x0038080c04007388 */ /* 0x0081e80000000a00 */
[----:B----4-:R0:W-:Y:S04]  /*02c0*/  STS.64 [R4+0x3810], R14 ;  /* 0x0038100e04007388 */ /* 0x0101e80000000a00 */
[----:B-----5:R0:W-:Y:S01]  /*02d0*/  STS.64 [R4+0x3818], R16 ;  /* 0x0038181004007388 */ /* 0x0201e20000000a00 */
[----:B-1----:R-:W-:Y:S06]  /*02e0*/  BAR.SYNC.DEFER_BLOCKING 0x0 ;  /* 0x0000000000007b1d */ /* 0x002fec0000010000 */
.L_x_40:
[C---:B------:R-:W-:Y:S02]  /*02f0*/  VIADD R32, R6.reuse, UR4 ;  /* 0x0000000406207c36 */ /* 0x040fe40008000000 */
[C---:B------:R-:W-:Y:S02]  /*0300*/  IMAD R5, R6.reuse, 0x38, R3 ;  /* 0x0000003806057824 */ /* 0x040fe400078e0203 */
[----:B------:R-:W-:Y:S01]  /*0310*/  VIADD R6, R6, 0x2 ;  /* 0x0000000206067836 */ /* 0x000fe20000000000 */
[----:B------:R-:W-:-:S04]  /*0320*/  ISETP.GE.AND P0, PT, R32, UR10, PT ;  /* 0x0000000a20007c0c */ /* 0x000fc8000bf06270 */
[----:B------:R-:W-:-:S09]  /*0330*/  ISETP.NE.AND P1, PT, R6, 0x100, PT ;  /* 0x000001000600780c */ /* 0x000fd20003f25270 */
[----:B-12---:R-:W-:Y:S05]  /*0340*/  @P0 BRA `(.L_x_22) ;  /* 0x0000000800040947 */ /* 0x006fea0003800000 */
[----:B------:R-:W-:Y:S01]  /*0350*/  LDS.64 R26, [R4+0x10] ;  /* 0x00001000041a7984 */ /* 0x000fe20000000a00 */
[----:B------:R-:W-:Y:S03]  /*0360*/  BSSY.RECONVERGENT B0, `(.L_x_23) ;  /* 0x0000025000007945 */ /* 0x000fe60003800200 */
[----:B0-----:R-:W0:Y:S04]  /*0370*/  LDS.128 R8, [R5+0x3810] ;  /* 0x0038100005087984 */ /* 0x001e280000000c00 */
[----:B------:R-:W-:Y:S04]  /*0380*/  LDS.64 R12, [R4+0x8] ;  /* 0x00000800040c7984 */ /* 0x000fe80000000a00 */
[----:B------:R-:W1:Y:S04]  /*0390*/  LDS.64 R14, [R5+0x3808] ;  /* 0x00380800050e7984 */ /* 0x000e680000000a00 */
[----:B------:R-:W2:Y:S01]  /*03a0*/  LDS.64 R24, [R4+0x18] ;  /* 0x0000180004187984 */ /* 0x000ea20000000a00 */
[----:B0-----:R-:W-:-:S02]  /*03b0*/  DADD R26, R26, -R8 ;  /* 0x000000001a1a7229 */ /* 0x001fc40000000808 */
[----:B-1----:R-:W-:-:S06]  /*03c0*/  DADD R8, R12, -R14 ;  /* 0x000000000c087229 */ /* 0x002fcc000000080e */
[----:B------:R-:W-:Y:S01]  /*03d0*/  DMUL R12, R26, R26 ;  /* 0x0000001a1a0c7228 */ /* 0x000fe20000000000 */
[----:B------:R-:W-:Y:S01]  /*03e0*/  IMAD.MOV.U32 R14, RZ, RZ, 0x0 ;  /* 0x00000000ff0e7424 */ /* 0x000fe200078e00ff */
[----:B--2---:R-:W-:Y:S01]  /*03f0*/  DADD R24, R24, -R10 ;  /* 0x0000000018187229 */ /* 0x004fe2000000080a */
[----:B------:R-:W-:-:S05]  /*0400*/  MOV R15, 0x3fd80000 ;  /* 0x3fd80000000f7802 */ /* 0x000fca0000000f00 */
[----:B------:R-:W-:-:S08]  /*0410*/  DFMA R12, R8, R8, R12 ;  /* 0x00000008080c722b */ /* 0x000fd0000000000c */
[----:B------:R-:W-:-:S06]  /*0420*/  DFMA R18, R24, R24, R12 ;  /* 0x000000181812722b */ /* 0x000fcc000000000c */
[----:B------:R-:W0:Y:S04]  /*0430*/  MUFU.RSQ64H R11, R19 ;  /* 0x00000013000b7308 */ /* 0x000e280000001c00 */
[----:B------:R-:W-:-:S05]  /*0440*/  VIADD R10, R19, 0xfcb00000 ;  /* 0xfcb00000130a7836 */ /* 0x000fca0000000000 */
[----:B------:R-:W-:Y:S01]  /*0450*/  ISETP.GE.U32.AND P0, PT, R10, 0x7ca00000, PT ;  /* 0x7ca000000a00780c */ /* 0x000fe20003f06070 */
[----:B0-----:R-:W-:-:S08]  /*0460*/  DMUL R12, R10, R10 ;  /* 0x0000000a0a0c7228 */ /* 0x001fd00000000000 */
[----:B------:R-:W-:-:S08]  /*0470*/  DFMA R12, R18, -R12, 1 ;  /* 0x3ff00000120c742b */ /* 0x000fd0000000080c */
[----:B------:R-:W-:Y:S02]  /*0480*/  DFMA R14, R12, R14, 0.5 ;  /* 0x3fe000000c0e742b */ /* 0x000fe4000000000e */
[----:B------:R-:W-:-:S08]  /*0490*/  DMUL R12, R10, R12 ;  /* 0x0000000c0a0c7228 */ /* 0x000fd00000000000 */
[----:B------:R-:W-:-:S08]  /*04a0*/  DFMA R22, R14, R12, R10 ;  /* 0x0000000c0e16722b */ /* 0x000fd0000000000a */
[----:B------:R-:W-:Y:S02]  /*04b0*/  DMUL R16, R18, R22 ;  /* 0x0000001612107228 */ /* 0x000fe40000000000 */
[----:B------:R-:W-:Y:S02]  /*04c0*/  VIADD R13, R23, 0xfff00000 ;  /* 0xfff00000170d7836 */ /* 0x000fe40000000000 */
[----:B------:R-:W-:-:S04]  /*04d0*/  IMAD.MOV.U32 R12, RZ, RZ, R22 ;  /* 0x000000ffff0c7224 */ /* 0x000fc800078e0016 */
[----:B------:R-:W-:-:S08]  /*04e0*/  DFMA R20, R16, -R16, R18 ;  /* 0x800000101014722b */ /* 0x000fd00000000012 */
[----:B------:R-:W-:Y:S01]  /*04f0*/  DFMA R14, R20, R12, R16 ;  /* 0x0000000c140e722b */ /* 0x000fe20000000010 */
[----:B------:R-:W-:Y:S10]  /*0500*/  @!P0 BRA `(.L_x_24) ;  /* 0x0000000000288947 */ /* 0x000ff40003800000 */
[----:B------:R-:W-:Y:S01]  /*0510*/  MOV R15, R13 ;  /* 0x0000000d000f7202 */ /* 0x000fe20000000f00 */
[----:B------:R-:W-:Y:S01]  /*0520*/  IMAD.MOV.U32 R14, RZ, RZ, R22 ;  /* 0x000000ffff0e7224 */ /* 0x000fe200078e0016 */
[----:B------:R-:W-:Y:S01]  /*0530*/  MOV R0, 0x590 ;  /* 0x0000059000007802 */ /* 0x000fe20000000f00 */
[----:B------:R-:W-:Y:S02]  /*0540*/  IMAD.MOV.U32 R12, RZ, RZ, R20 ;  /* 0x000000ffff0c7224 */ /* 0x000fe400078e0014 */
[----:B------:R-:W-:Y:S02]  /*0550*/  IMAD.MOV.U32 R7, RZ, RZ, R21 ;  /* 0x000000ffff077224 */ /* 0x000fe400078e0015 */
[----:B------:R-:W-:Y:S02]  /*0560*/  IMAD.MOV.U32 R13, RZ, RZ, R18 ;  /* 0x000000ffff0d7224 */ /* 0x000fe400078e0012 */
[----:B------:R-:W-:-:S07]  /*0570*/  IMAD.MOV.U32 R11, RZ, RZ, R19 ;  /* 0x000000ffff0b7224 */ /* 0x000fce00078e0013 */
[----:B------:R-:W-:Y:S05]  /*0580*/  CALL.REL.NOINC `($__internal_2_$__cuda_sm20_dsqrt_rn_f64_mediumpath_v1) ;  /* 0x00000014002c7944 */ /* 0x000fea0003c00000 */
[----:B------:R-:W-:Y:S02]  /*0590*/  IMAD.MOV.U32 R14, RZ, RZ, R12 ;  /* 0x000000ffff0e7224 */ /* 0x000fe400078e000c */
[----:B------:R-:W-:-:S07]  /*05a0*/  IMAD.MOV.U32 R15, RZ, RZ, R13 ;  /* 0x000000ffff0f7224 */ /* 0x000fce00078e000d */
.L_x_24:
[----:B------:R-:W-:Y:S05]  /*05b0*/  BSYNC.RECONVERGENT B0 ;  /* 0x0000000000007941 */ /* 0x000fea0003800200 */
.L_x_23:
[----:B------:R-:W-:Y:S01]  /*05c0*/  DMUL R14, R18, R14 ;  /* 0x0000000e120e7228 */ /* 0x000fe20000000000 */
[----:B------:R-:W-:Y:S01]  /*05d0*/  UMOV UR6, 0xd9d7bdbb ;  /* 0xd9d7bdbb00067882 */ /* 0x000fe20000000000 */
[----:B------:R-:W-:Y:S01]  /*05e0*/  UMOV UR7, 0x3ddb7cdf ;  /* 0x3ddb7cdf00077882 */ /* 0x000fe20000000000 */
[----:B------:R-:W0:Y:S01]  /*05f0*/  LDS.64 R20, [R5+0x3800] ;  /* 0x0038000005147984 */ /* 0x000e220000000a00 */
[----:B------:R-:W-:Y:S01]  /*0600*/  UMOV UR5, UR7 ;  /* 0x0000000700057c82 */ /* 0x000fe20008000000 */
[----:B------:R-:W-:Y:S01]  /*0610*/  IMAD.MOV.U32 R10, RZ, RZ, 0x1 ;  /* 0x00000001ff0a7424 */ /* 0x000fe200078e00ff */
[----:B------:R-:W-:Y:S02]  /*0620*/  BSSY.RECONVERGENT B0, `(.L_x_25) ;  /* 0x000001b000007945 */ /* 0x000fe40003800200 */
[----:B------:R-:W-:Y:S02]  /*0630*/  DSETP.MAX.AND P0, P2, R14, UR6, PT ;  /* 0x000000060e007e2a */ /* 0x000fe4000ba0f000 */
[----:B------:R-:W-:-:S04]  /*0640*/  IMAD.MOV.U32 R0, RZ, RZ, R15 ;  /* 0x000000ffff007224 */ /* 0x000fc800078e000f */
[----:B------:R-:W-:Y:S02]  /*0650*/  SEL R22, R14, UR6, P0 ;  /* 0x000000060e167c07 */ /* 0x000fe40008000000 */
[----:B------:R-:W-:Y:S02]  /*0660*/  FSEL R23, R0, UR5, P0 ;  /* 0x0000000500177c08 */ /* 0x000fe40008000000 */
[----:B------:R-:W-:-:S04]  /*0670*/  MOV R0, UR5 ;  /* 0x0000000500007c02 */ /* 0x000fc80008000f00 */
[----:B------:R-:W-:-:S04]  /*0680*/  @P2 LOP3.LUT R23, R0, 0x80000, RZ, 0xfc, !PT ;  /* 0x0008000000172812 */ /* 0x000fc800078efcff */
[----:B------:R-:W1:Y:S02]  /*0690*/  MUFU.RCP64H R11, R23 ;  /* 0x00000017000b7308 */ /* 0x000e640000001800 */
[----:B-1----:R-:W-:Y:S02]  /*06a0*/  DFMA R12, -R22, R10, 1 ;  /* 0x3ff00000160c742b */ /* 0x002fe4000000010a */
[----:B0-----:R-:W-:-:S06]  /*06b0*/  DMUL R14, R8, R20 ;  /* 0x00000014080e7228 */ /* 0x001fcc0000000000 */
[----:B------:R-:W-:-:S04]  /*06c0*/  DFMA R12, R12, R12, R12 ;  /* 0x0000000c0c0c722b */ /* 0x000fc8000000000c */
[----:B------:R-:W-:-:S04]  /*06d0*/  FSETP.GEU.AND P2, PT, |R15|, 6.5827683646048100446e-37, PT ;  /* 0x036000000f00780b */ /* 0x000fc80003f4e200 */
[----:B------:R-:W-:-:S08]  /*06e0*/  DFMA R12, R10, R12, R10 ;  /* 0x0000000c0a0c722b */ /* 0x000fd0000000000a */
[----:B------:R-:W-:-:S08]  /*06f0*/  DFMA R10, -R22, R12, 1 ;  /* 0x3ff00000160a742b */ /* 0x000fd0000000010c */
[----:B------:R-:W-:-:S08]  /*0700*/  DFMA R10, R12, R10, R12 ;  /* 0x0000000a0c0a722b */ /* 0x000fd0000000000c */
[----:B------:R-:W-:-:S08]  /*0710*/  DMUL R8, R14, R10 ;  /* 0x0000000a0e087228 */ /* 0x000fd00000000000 */
[----:B------:R-:W-:-:S08]  /*0720*/  DFMA R12, -R22, R8, R14 ;  /* 0x00000008160c722b */ /* 0x000fd0000000010e */
[----:B------:R-:W-:-:S10]  /*0730*/  DFMA R8, R10, R12, R8 ;  /* 0x0000000c0a08722b */ /* 0x000fd40000000008 */
[----:B------:R-:W-:-:S05]  /*0740*/  FFMA R0, RZ, R23, R9 ;  /* 0x00000017ff007223 */ /* 0x000fca0000000009 */
[----:B------:R-:W-:-:S13]  /*0750*/  FSETP.GT.AND P0, PT, |R0|, 1.469367938527859385e-39, PT ;  /* 0x001000000000780b */ /* 0x000fda0003f04200 */
[----:B------:R-:W-:Y:S05]  /*0760*/  @P0 BRA P2, `(.L_x_26) ;  /* 0x0000000000180947 */ /* 0x000fea0001000000 */
[----:B------:R-:W-:Y:S01]  /*0770*/  IMAD.MOV.U32 R16, RZ, RZ, R22 ;  /* 0x000000ffff107224 */ /* 0x000fe200078e0016 */
[----:B------:R-:W-:Y:S01]  /*0780*/  MOV R0, 0x7b0 ;  /* 0x000007b000007802 */ /* 0x000fe20000000f00 */
[----:B------:R-:W-:-:S07]  /*0790*/  IMAD.MOV.U32 R17, RZ, RZ, R23 ;  /* 0x000000ffff117224 */ /* 0x000fce00078e0017 */
[----:B------:R-:W-:Y:S05]  /*07a0*/  CALL.REL.NOINC `($__internal_1_$__cuda_sm20_div_rn_f64_full) ;  /* 0x0000000c00387944 */ /* 0x000fea0003c00000 */
[----:B------:R-:W-:Y:S02]  /*07b0*/  IMAD.MOV.U32 R8, RZ, RZ, R34 ;  /* 0x000000ffff087224 */ /* 0x000fe400078e0022 */
[----:B------:R-:W-:-:S07]  /*07c0*/  IMAD.MOV.U32 R9, RZ, RZ, R35 ;  /* 0x000000ffff097224 */ /* 0x000fce00078e0023 */
.L_x_26:
[----:B------:R-:W-:Y:S05]  /*07d0*/  BSYNC.RECONVERGENT B0 ;  /* 0x0000000000007941 */ /* 0x000fea0003800200 */
.L_x_25:
[----:B------:R-:W0:Y:S01]  /*07e0*/  MUFU.RCP64H R13, R23 ;  /* 0x00000017000d7308 */ /* 0x000e220000001800 */
[----:B------:R-:W-:Y:S01]  /*07f0*/  MOV R12, 0x1 ;  /* 0x00000001000c7802 */ /* 0x000fe20000000f00 */
[----:B------:R-:W-:Y:S05]  /*0800*/  BSSY.RECONVERGENT B0, `(.L_x_27) ;  /* 0x0000017000007945 */ /* 0x000fea0003800200 */
[----:B0-----:R-:W-:-:S08]  /*0810*/  DFMA R10, -R22, R12, 1 ;  /* 0x3ff00000160a742b */ /* 0x001fd0000000010c */
[----:B------:R-:W-:Y:S02]  /*0820*/  DFMA R14, R10, R10, R10 ;  /* 0x0000000a0a0e722b */ /* 0x000fe4000000000a */
[----:B------:R-:W0:Y:S06]  /*0830*/  LDS.64 R10, [R4+0x20] ;  /* 0x00002000040a7984 */ /* 0x000e2c0000000a00 */
[----:B------:R-:W-:Y:S02]  /*0840*/  DFMA R12, R12, R14, R12 ;  /* 0x0000000e0c0c722b */ /* 0x000fe4000000000c */
[----:B------:R-:W-:-:S06]  /*0850*/  DMUL R14, R26, R20 ;  /* 0x000000141a0e7228 */ /* 0x000fcc0000000000 */
[----:B------:R-:W-:-:S04]  /*0860*/  DFMA R16, -R22, R12, 1 ;  /* 0x3ff000001610742b */ /* 0x000fc8000000010c */
[----:B------:R-:W-:-:S04]  /*0870*/  FSETP.GEU.AND P2, PT, |R15|, 6.5827683646048100446e-37, PT ;  /* 0x036000000f00780b */ /* 0x000fc80003f4e200 */
[----:B------:R-:W-:-:S08]  /*0880*/  DFMA R18, R12, R16, R12 ;  /* 0x000000100c12722b */ /* 0x000fd0000000000c */
[----:B------:R-:W-:-:S08]  /*0890*/  DMUL R12, R18, R14 ;  /* 0x0000000e120c7228 */ /* 0x000fd00000000000 */
[----:B------:R-:W-:Y:S02]  /*08a0*/  DFMA R16, -R22, R12, R14 ;  /* 0x0000000c1610722b */ /* 0x000fe4000000010e */
[----:B0-----:R-:W-:-:S06]  /*08b0*/  DADD R10, R10, -R8 ;  /* 0x000000000a0a7229 */ /* 0x001fcc0000000808 */
[----:B------:R-:W-:Y:S01]  /*08c0*/  DFMA R8, R18, R16, R12 ;  /* 0x000000101208722b */ /* 0x000fe2000000000c */
[----:B------:R0:W-:Y:S09]  /*08d0*/  STS.64 [R4+0x20], R10 ;  /* 0x0000200a04007388 */ /* 0x0001f20000000a00 */
[----:B------:R-:W-:-:S05]  /*08e0*/  FFMA R0, RZ, R23, R9 ;  /* 0x00000017ff007223 */ /* 0x000fca0000000009 */
[----:B------:R-:W-:-:S13]  /*08f0*/  FSETP.GT.AND P0, PT, |R0|, 1.469367938527859385e-39, PT ;  /* 0x001000000000780b */ /* 0x000fda0003f04200 */
[----:B0-----:R-:W-:Y:S05]  /*0900*/  @P0 BRA P2, `(.L_x_28) ;  /* 0x0000000000180947 */ /* 0x001fea0001000000 */
[----:B------:R-:W-:Y:S01]  /*0910*/  IMAD.MOV.U32 R16, RZ, RZ, R22 ;  /* 0x000000ffff107224 */ /* 0x000fe200078e0016 */
[----:B------:R-:W-:Y:S01]  /*0920*/  MOV R0, 0x950 ;  /* 0x0000095000007802 */ /* 0x000fe20000000f00 */
[----:B------:R-:W-:-:S07]  /*0930*/  IMAD.MOV.U32 R17, RZ, RZ, R23 ;  /* 0x000000ffff117224 */ /* 0x000fce00078e0017 */
[----:B------:R-:W-:Y:S05]  /*0940*/  CALL.REL.NOINC `($__internal_1_$__cuda_sm20_div_rn_f64_full) ;  /* 0x0000000800d07944 */ /* 0x000fea0003c00000 */
[----:B------:R-:W-:Y:S02]  /*0950*/  IMAD.MOV.U32 R8, RZ, RZ, R34 ;  /* 0x000000ffff087224 */ /* 0x000fe400078e0022 */
[----:B------:R-:W-:-:S07]  /*0960*/  IMAD.MOV.U32 R9, RZ, RZ, R35 ;  /* 0x000000ffff097224 */ /* 0x000fce00078e0023 */
.L_x_28:
[----:B------:R-:W-:Y:S05]  /*0970*/  BSYNC.RECONVERGENT B0 ;  /* 0x0000000000007941 */ /* 0x000fea0003800200 */
.L_x_27:
[----:B------:R-:W0:Y:S01]  /*0980*/  LDS.64 R10, [R4+0x28] ;  /* 0x00002800040a7984 */ /* 0x000e220000000a00 */
[----:B------:R-:W1:Y:S01]  /*0990*/  MUFU.RCP64H R13, R23 ;  /* 0x00000017000d7308 */ /* 0x000e620000001800 */
[----:B------:R-:W-:Y:S01]  /*09a0*/  IMAD.MOV.U32 R12, RZ, RZ, 0x1 ;  /* 0x00000001ff0c7424 */ /* 0x000fe200078e00ff */
[----:B------:R-:W-:Y:S05]  /*09b0*/  BSSY.RECONVERGENT B0, `(.L_x_29) ;  /* 0x0000017000007945 */ /* 0x000fea0003800200 */
[----:B-1----:R-:W-:-:S08]  /*09c0*/  DFMA R14, -R22, R12, 1 ;  /* 0x3ff00000160e742b */ /* 0x002fd0000000010c */
[----:B------:R-:W-:-:S08]  /*09d0*/  DFMA R14, R14, R14, R14 ;  /* 0x0000000e0e0e722b */ /* 0x000fd0000000000e */
[----:B------:R-:W-:Y:S02]  /*09e0*/  DFMA R12, R12, R14, R12 ;  /* 0x0000000e0c0c722b */ /* 0x000fe4000000000c */
[----:B0-----:R-:W-:-:S06]  /*09f0*/  DADD R10, R10, -R8 ;  /* 0x000000000a0a7229 */ /* 0x001fcc0000000808 */
[----:B------:R-:W-:Y:S01]  /*0a00*/  DFMA R16, -R22, R12, 1 ;  /* 0x3ff000001610742b */ /* 0x000fe2000000010c */
[----:B------:R-:W-:Y:S07]  /*0a10*/  STS.64 [R4+0x28], R10 ;  /* 0x0000280a04007388 */ /* 0x000fee0000000a00 */
[----:B------:R-:W-:Y:S01]  /*0a20*/  DFMA R16, R12, R16, R12 ;  /* 0x000000100c10722b */ /* 0x000fe2000000000c */
[----:B------:R-:W0:Y:S02]  /*0a30*/  LDS.64 R8, [R5+0x3800] ;  /* 0x0038000005087984 */ /* 0x000e240000000a00 */
[----:B0-----:R-:W-:-:S08]  /*0a40*/  DMUL R14, R24, R8 ;  /* 0x00000008180e7228 */ /* 0x001fd00000000000 */
[----:B------:R-:W-:Y:S02]  /*0a50*/  DMUL R8, R16, R14 ;  /* 0x0000000e10087228 */ /* 0x000fe40000000000 */
[----:B------:R-:W-:-:S06]  /*0a60*/  FSETP.GEU.AND P2, PT, |R15|, 6.5827683646048100446e-37, PT ;  /* 0x036000000f00780b */ /* 0x000fcc0003f4e200 */
[----:B------:R-:W-:-:S08]  /*0a70*/  DFMA R12, -R22, R8, R14 ;  /* 0x00000008160c722b */ /* 0x000fd0000000010e */
[----:B------:R-:W-:-:S10]  /*0a80*/  DFMA R8, R16, R12, R8 ;  /* 0x0000000c1008722b */ /* 0x000fd40000000008 */
[----:B------:R-:W-:-:S05]  /*0a90*/  FFMA R0, RZ, R23, R9 ;  /* 0x00000017ff007223 */ /* 0x000fca0000000009 */
[----:B------:R-:W-:-:S13]  /*0aa0*/  FSETP.GT.AND P0, PT, |R0|, 1.469367938527859385e-39, PT ;  /* 0x001000000000780b */ /* 0x000fda0003f04200 */
[----:B------:R-:W-:Y:S05]  /*0ab0*/  @P0 BRA P2, `(.L_x_30) ;  /* 0x0000000000180947 */ /* 0x000fea0001000000 */
[----:B------:R-:W-:Y:S01]  /*0ac0*/  MOV R16, R22 ;  /* 0x0000001600107202 */ /* 0x000fe20000000f00 */
[----:B------:R-:W-:Y:S01]  /*0ad0*/  IMAD.MOV.U32 R17, RZ, RZ, R23 ;  /* 0x000000ffff117224 */ /* 0x000fe200078e0017 */
[----:B------:R-:W-:-:S07]  /*0ae0*/  MOV R0, 0xb00 ;  /* 0x00000b0000007802 */ /* 0x000fce0000000f00 */
[----:B------:R-:W-:Y:S05]  /*0af0*/  CALL.REL.NOINC `($__internal_1_$__cuda_sm20_div_rn_f64_full) ;  /* 0x0000000800647944 */ /* 0x000fea0003c00000 */
[----:B------:R-:W-:Y:S02]  /*0b00*/  IMAD.MOV.U32 R8, RZ, RZ, R34 ;  /* 0x000000ffff087224 */ /* 0x000fe400078e0022 */
[----:B------:R-:W-:-:S07]  /*0b10*/  IMAD.MOV.U32 R9, RZ, RZ, R35 ;  /* 0x000000ffff097224 */ /* 0x000fce00078e0023 */
.L_x_30:
[----:B------:R-:W-:Y:S05]  /*0b20*/  BSYNC.RECONVERGENT B0 ;  /* 0x0000000000007941 */ /* 0x000fea0003800200 */
.L_x_29:
[----:B------:R-:W0:Y:S02]  /*0b30*/  LDS.64 R10, [R4+0x30] ;  /* 0x00003000040a7984 */ /* 0x000e240000000a00 */
[----:B0-----:R-:W-:-:S07]  /*0b40*/  DADD R10, R10, -R8 ;  /* 0x000000000a0a7229 */ /* 0x001fce0000000808 */
[----:B------:R1:W-:Y:S04]  /*0b50*/  STS.64 [R4+0x30], R10 ;  /* 0x0000300a04007388 */ /* 0x0003e80000000a00 */
.L_x_22:
[----:B------:R-:W-:-:S05]  /*0b60*/  VIADD R32, R32, 0x1 ;  /* 0x0000000120207836 */ /* 0x000fca0000000000 */
[----:B------:R-:W-:-:S13]  /*0b70*/  ISETP.GE.AND P0, PT, R32, UR10, PT ;  /* 0x0000000a20007c0c */ /* 0x000fda000bf06270 */
[----:B------:R-:W-:Y:S05]  /*0b80*/  @P0 BRA `(.L_x_31) ;  /* 0x0000000400fc0947 */ /* 0x000fea0003800000 */
[----:B------:R-:W-:Y:S01]  /*0b90*/  LDS.64 R26, [R4+0x10] ;  /* 0x00001000041a7984 */ /* 0x000fe20000000a00 */
[----:B------:R-:W-:Y:S03]  /*0ba0*/  BSSY.RECONVERGENT B0, `(.L_x_32) ;  /* 0x0000023000007945 */ /* 0x000fe60003800200 */
[----:B01----:R-:W0:Y:S04]  /*0bb0*/  LDS.128 R8, [R5+0x3840] ;  /* 0x0038400005087984 */ /* 0x003e280000000c00 */
[----:B------:R-:W1:Y:S04]  /*0bc0*/  LDS.64 R12, [R4+0x8] ;  /* 0x00000800040c7984 */ /* 0x000e680000000a00 */
[----:B------:R-:W-:Y:S04]  /*0bd0*/  LDS.64 R24, [R4+0x18] ;  /* 0x0000180004187984 */ /* 0x000fe80000000a00 */
[----:B------:R-:W2:Y:S01]  /*0be0*/  LDS.64 R14, [R5+0x3850] ;  /* 0x00385000050e7984 */ /* 0x000ea20000000a00 */
[----:B0-----:R-:W-:-:S02]  /*0bf0*/  DADD R26, R26, -R10 ;  /* 0x000000001a1a7229 */ /* 0x001fc4000000080a */
[----:B-1----:R-:W-:Y:S01]  /*0c00*/  DADD R8, R12, -R8 ;  /* 0x000000000c087229 */ /* 0x002fe20000000808 */
[----:B------:R-:W-:Y:S01]  /*0c10*/  MOV R12, 0x0 ;  /* 0x00000000000c7802 */ /* 0x000fe20000000f00 */
[----:B------:R-:W-:-:S04]  /*0c20*/  IMAD.MOV.U32 R13, RZ, RZ, 0x3fd80000 ;  /* 0x3fd80000ff0d7424 */ /* 0x000fc800078e00ff */
[----:B------:R-:W-:Y:S02]  /*0c30*/  DMUL R10, R26, R26 ;  /* 0x0000001a1a0a7228 */ /* 0x000fe40000000000 */
[----:B--2---:R-:W-:-:S06]  /*0c40*/  DADD R24, R24, -R14 ;  /* 0x0000000018187229 */ /* 0x004fcc000000080e */
        /* <DEDUP_REMOVED lines=16> */
[----:B------:R-:W-:Y:S01]  /*0d50*/  IMAD.MOV.U32 R15, RZ, RZ, R11 ;  /* 0x000000ffff0f7224 */ /* 0x000fe200078e000b */
[----:B------:R-:W-:Y:S01]  /*0d60*/  MOV R10, R20 ;  /* 0x00000014000a7202 */ /* 0x000fe20000000f00 */
[----:B------:R-:W-:Y:S01]  /*0d70*/  IMAD.MOV.U32 R12, RZ, RZ, R22 ;  /* 0x000000ffff0c7224 */ /* 0x000fe200078e0016 */
[----:B------:R-:W-:Y:S01]  /*0d80*/  MOV R0, 0xdd0 ;  /* 0x00000dd000007802 */ /* 0x000fe20000000f00 */
[----:B------:R-:W-:Y:S02]  /*0d90*/  IMAD.MOV.U32 R7, RZ, RZ, R23 ;  /* 0x000000ffff077224 */ /* 0x000fe400078e0017 */
[----:B------:R-:W-:Y:S02]  /*0da0*/  IMAD.MOV.U32 R13, RZ, RZ, R18 ;  /* 0x000000ffff0d7224 */ /* 0x000fe400078e0012 */
[----:B------:R-:W-:-:S07]  /*0db0*/  IMAD.MOV.U32 R11, RZ, RZ, R19 ;  /* 0x000000ffff0b7224 */ /* 0x000fce00078e0013 */
[----:B------:R-:W-:Y:S05]  /*0dc0*/  CALL.REL.NOINC `($__internal_2_$__cuda_sm20_dsqrt_rn_f64_mediumpath_v1) ;  /* 0x0000000c001c7944 */ /* 0x000fea0003c00000 */
.L_x_33:
[----:B------:R-:W-:Y:S05]  /*0dd0*/  BSYNC.RECONVERGENT B0 ;  /* 0x0000000000007941 */ /* 0x000fea0003800200 */
.L_x_32:
[----:B------:R-:W-:Y:S01]  /*0de0*/  DMUL R12, R18, R12 ;  /* 0x0000000c120c7228 */ /* 0x000fe20000000000 */
[----:B------:R-:W-:Y:S01]  /*0df0*/  UMOV UR6, 0xd9d7bdbb ;  /* 0xd9d7bdbb00067882 */ /* 0x000fe20000000000 */
[----:B------:R-:W-:Y:S01]  /*0e00*/  UMOV UR7, 0x3ddb7cdf ;  /* 0x3ddb7cdf00077882 */ /* 0x000fe20000000000 */
[----:B------:R-:W0:Y:S01]  /*0e10*/  LDS.64 R20, [R5+0x3838] ;  /* 0x0038380005147984 */ /* 0x000e220000000a00 */
[----:B------:R-:W-:Y:S01]  /*0e20*/  UMOV UR5, UR7 ;  /* 0x0000000700057c82 */ /* 0x000fe20008000000 */
[----:B------:R-:W-:Y:S01]  /*0e30*/  HFMA2 R10, -RZ, RZ, 0, 5.9604644775390625e-08 ;  /* 0x00000001ff0a7431 */ /* 0x000fe200000001ff */
[----:B------:R-:W-:Y:S02]  /*0e40*/  BSSY.RECONVERGENT B0, `(.L_x_34) ;  /* 0x000001b000007945 */ /* 0x000fe40003800200 */
[----:B------:R-:W-:Y:S02]  /*0e50*/  DSETP.MAX.AND P0, P2, R12, UR6, PT ;  /* 0x000000060c007e2a */ /* 0x000fe4000ba0f000 */
[----:B------:R-:W-:-:S04]  /*0e60*/  IMAD.MOV.U32 R0, RZ, RZ, R13 ;  /* 0x000000ffff007224 */ /* 0x000fc800078e000d */
[----:B------:R-:W-:Y:S02]  /*0e70*/  SEL R22, R12, UR6, P0 ;  /* 0x000000060c167c07 */ /* 0x000fe40008000000 */
[----:B------:R-:W-:Y:S01]  /*0e80*/  FSEL R23, R0, UR5, P0 ;  /* 0x0000000500177c08 */ /* 0x000fe20008000000 */
[----:B------:R-:W-:-:S05]  /*0e90*/  IMAD.U32 R0, RZ, RZ, UR5 ;  /* 0x00000005ff007e24 */ /* 0x000fca000f8e00ff */
        /* <DEDUP_REMOVED lines=21> */
.L_x_35:
[----:B------:R-:W-:Y:S05]  /*0ff0*/  BSYNC.RECONVERGENT B0 ;  /* 0x0000000000007941 */ /* 0x000fea0003800200 */
.L_x_34:
[----:B------:R-:W0:Y:S01]  /*1000*/  MUFU.RCP64H R13, R23 ;  /* 0x00000017000d7308 */ /* 0x000e220000001800 */
[----:B------:R-:W-:Y:S01]  /*1010*/  IMAD.MOV.U32 R12, RZ, RZ, 0x1 ;  /* 0x00000001ff0c7424 */ /* 0x000fe200078e00ff */
        /* <DEDUP_REMOVED lines=17> */
[----:B------:R-:W-:Y:S01]  /*1130*/  MOV R16, R22 ;  /* 0x0000001600107202 */ /* 0x000fe20000000f00 */
[----:B------:R-:W-:Y:S01]  /*1140*/  IMAD.MOV.U32 R17, RZ, RZ, R23 ;  /* 0x000000ffff117224 */ /* 0x000fe200078e0017 */
[----:B------:R-:W-:-:S07]  /*1150*/  MOV R0, 0x1170 ;  /* 0x0000117000007802 */ /* 0x000fce0000000f00 */
[----:B------:R-:W-:Y:S05]  /*1160*/  CALL.REL.NOINC `($__internal_1_$__cuda_sm20_div_rn_f64_full) ;  /* 0x0000000000c87944 */ /* 0x000fea0003c00000 */
[----:B------:R-:W-:Y:S02]  /*1170*/  IMAD.MOV.U32 R8, RZ, RZ, R34 ;  /* 0x000000ffff087224 */ /* 0x000fe400078e0022 */
[----:B------:R-:W-:-:S07]  /*1180*/  IMAD.MOV.U32 R9, RZ, RZ, R35 ;  /* 0x000000ffff097224 */ /* 0x000fce00078e0023 */
.L_x_37:
[----:B------:R-:W-:Y:S05]  /*1190*/  BSYNC.RECONVERGENT B0 ;  /* 0x0000000000007941 */ /* 0x000fea0003800200 */
.L_x_36:
        /* <DEDUP_REMOVED lines=20> */
[----:B------:R-:W-:Y:S01]  /*12e0*/  IMAD.MOV.U32 R16, RZ, RZ, R22 ;  /* 0x000000ffff107224 */ /* 0x000fe200078e0016 */
[----:B------:R-:W-:Y:S02]  /*12f0*/  MOV R17, R23 ;  /* 0x0000001700117202 */ /* 0x000fe40000000f00 */
[----:B------:R-:W-:-:S07]  /*1300*/  MOV R0, 0x1320 ;  /* 0x0000132000007802 */ /* 0x000fce0000000f00 */
[----:B------:R-:W-:Y:S05]  /*1310*/  CALL.REL.NOINC `($__internal_1_$__cuda_sm20_div_rn_f64_full) ;  /* 0x00000000005c7944 */ /* 0x000fea0003c00000 */
[----:B------:R-:W-:Y:S02]  /*1320*/  IMAD.MOV.U32 R8, RZ, RZ, R34 ;  /* 0x000000ffff087224 */ /* 0x000fe400078e0022 */
[----:B------:R-:W-:-:S07]  /*1330*/  IMAD.MOV.U32 R9, RZ, RZ, R35 ;  /* 0x000000ffff097224 */ /* 0x000fce00078e0023 */
.L_x_39:
[----:B------:R-:W-:Y:S05]  /*1340*/  BSYNC.RECONVERGENT B0 ;  /* 0x0000000000007941 */ /* 0x000fea0003800200 */
.L_x_38:
[----:B------:R-:W0:Y:S02]  /*1350*/  LDS.64 R10, [R4+0x30] ;  /* 0x00003000040a7984 */ /* 0x000e240000000a00 */
[----:B0-----:R-:W-:-:S07]  /*1360*/  DADD R10, R10, -R8 ;  /* 0x000000000a0a7229 */ /* 0x001fce0000000808 */
[----:B------:R2:W-:Y:S04]  /*1370*/  STS.64 [R4+0x30], R10 ;  /* 0x0000300a04007388 */ /* 0x0005e80000000a00 */
.L_x_31:
[----:B------:R-:W-:Y:S05]  /*1380*/  @P1 BRA `(.L_x_40) ;  /* 0xffffffec00d81947 */ /* 0x000fea000383ffff */
[----:B------:R-:W3:Y:S01]  /*1390*/  LDCU UR5, c[0x3][0x18] ;  /* 0x00c00300ff0577ac */ /* 0x000ee20008000800 */
[----:B------:R-:W-:-:S04]  /*13a0*/  UIADD3 UR4, UPT, UPT, UR4, 0x100, URZ ;  /* 0x0000010004047890 */ /* 0x000fc8000fffe0ff */
[----:B---3--:R-:W-:Y:S01]  /*13b0*/  UISETP.GE.AND UP0, UPT, UR4, UR5, UPT ;  /* 0x000000050400728c */ /* 0x008fe2000bf06270 */
[----:B------:R-:W-:Y:S08]  /*13c0*/  BAR.SYNC.DEFER_BLOCKING 0x0 ;  /* 0x0000000000007b1d */ /* 0x000ff00000010000 */
[----:B------:R-:W-:Y:S05]  /*13d0*/  BRA.U !UP0, `(.L_x_41) ;  /* 0xffffffed08807547 */ /* 0x000fea000b83ffff */
.L_x_21:
[----:B------:R-:W3:Y:S01]  /*13e0*/  LDS.64 R2, [R4+0x20] ;  /* 0x0000200004027984 */ /* 0x000ee20000000a00 */
[----:B------:R-:W3:Y:S03]  /*13f0*/  LDCU.64 UR6, c[0x3][URZ] ;  /* 0x00c00000ff0677ac */ /* 0x000ee60008000a00 */
[----:B0-----:R-:W0:Y:S04]  /*1400*/  LDS.64 R6, [R4+0x28] ;  /* 0x0000280004067984 */ /* 0x001e280000000a00 */
[----:B------:R-:W4:Y:S01]  /*1410*/  LDS.64 R8, [R4+0x30] ;  /* 0x0000300004087984 */ /* 0x000f220000000a00 */
[----:B---3--:R-:W-:Y:S02]  /*1420*/  DMUL R2, R2, UR6 ;  /* 0x0000000602027c28 */ /* 0x008fe40008000000 */
[----:B0-----:R-:W-:-:S05]  /*1430*/  DMUL R6, R6, UR6 ;  /* 0x0000000606067c28 */ /* 0x001fca0008000000 */
[----:B------:R-:W-:Y:S01]  /*1440*/  STG.E.64 desc[UR8][R28.64+0x38], R2 ;  /* 0x000038021c007986 */ /* 0x000fe2000c101b08 */
[----:B----4-:R-:W-:-:S03]  /*1450*/  DMUL R8, R8, UR6 ;  /* 0x0000000608087c28 */ /* 0x010fc60008000000 */
[----:B------:R-:W-:Y:S04]  /*1460*/  STG.E.64 desc[UR8][R28.64+0x40], R6 ;  /* 0x000040061c007986 */ /* 0x000fe8000c101b08 */
[----:B------:R-:W-:Y:S01]  /*1470*/  STG.E.64 desc[UR8][R28.64+0x48], R8 ;  /* 0x000048081c007986 */ /* 0x000fe2000c101b08 */
[----:B------:R-:W-:Y:S05]  /*1480*/  EXIT ;  /* 0x000000000000794d */ /* 0x000fea0003800000 */
        .weak           $__internal_1_$__cuda_sm20_div_rn_f64_full
        .type           $__internal_1_$__cuda_sm20_div_rn_f64_full,@function
        .size           $__internal_1_$__cuda_sm20_div_rn_f64_full,($__internal_2_$__cuda_sm20_dsqrt_rn_f64_mediumpath_v1 - $__internal_1_$__cuda_sm20_div_rn_f64_full)
$__internal_1_$__cuda_sm20_div_rn_f64_full:
[C---:B------:R-:W-:Y:S01]  /*1490*/  FSETP.GEU.AND P0, PT, |R17|.reuse, 1.469367938527859385e-39, PT ;  /* 0x001000001100780b */ /* 0x040fe20003f0e200 */
[----:B------:R-:W-:Y:S01]  /*14a0*/  IMAD.MOV.U32 R12, RZ, RZ, 0x1 ;  /* 0x00000001ff0c7424 */ /* 0x000fe200078e00ff */
[----:B------:R-:W-:Y:S01]  /*14b0*/  LOP3.LUT R18, R17, 0x800fffff, RZ, 0xc0, !PT ;  /* 0x800fffff11127812 */ /* 0x000fe200078ec0ff */
[----:B------:R-:W-:Y:S01]  /*14c0*/  BSSY.RECONVERGENT B1, `(.L_x_42) ;  /* 0x0000054000017945 */ /* 0x000fe20003800200 */
[C---:B------:R-:W-:Y:S02]  /*14d0*/  FSETP.GEU.AND P3, PT, |R15|.reuse, 1.469367938527859385e-39, PT ;  /* 0x001000000f00780b */ /* 0x040fe40003f6e200 */
[----:B------:R-:W-:Y:S01]  /*14e0*/  LOP3.LUT R19, R18, 0x3ff00000, RZ, 0xfc, !PT ;  /* 0x3ff0000012137812 */ /* 0x000fe200078efcff */
[----:B------:R-:W-:Y:S01]  /*14f0*/  IMAD.MOV.U32 R18, RZ, RZ, R16 ;  /* 0x000000ffff127224 */ /* 0x000fe200078e0010 */
[----:B------:R-:W-:Y:S02]  /*1500*/  LOP3.LUT R7, R15, 0x7ff00000, RZ, 0xc0, !PT ;  /* 0x7ff000000f077812 */ /* 0x000fe400078ec0ff */
[----:B------:R-:W-:-:S03]  /*1510*/  LOP3.LUT R30, R17, 0x7ff00000, RZ, 0xc0, !PT ;  /* 0x7ff00000111e7812 */ /* 0x000fc600078ec0ff */
[----:B------:R-:W-:Y:S01]  /*1520*/  @!P0 DMUL R18, R16, 8.98846567431157953865e+307 ;  /* 0x7fe0000010128828 */ /* 0x000fe20000000000 */
[----:B------:R-:W-:-:S03]  /*1530*/  ISETP.GE.U32.AND P2, PT, R7, R30, PT ;  /* 0x0000001e0700720c */ /* 0x000fc60003f46070 */
[----:B------:R-:W-:Y:S01]  /*1540*/  @!P3 LOP3.LUT R8, R17, 0x7ff00000, RZ, 0xc0, !PT ;  /* 0x7ff000001108b812 */ /* 0x000fe200078ec0ff */
[----:B------:R-:W-:Y:S01]  /*1550*/  @!P3 IMAD.MOV.U32 R34, RZ, RZ, RZ ;  /* 0x000000ffff22b224 */ /* 0x000fe200078e00ff */
[----:B------:R-:W0:Y:S02]  /*1560*/  MUFU.RCP64H R13, R19 ;  /* 0x00000013000d7308 */ /* 0x000e240000001800 */
[----:B------:R-:W-:Y:S01]  /*1570*/  @!P3 ISETP.GE.U32.AND P4, PT, R7, R8, PT ;  /* 0x000000080700b20c */ /* 0x000fe20003f86070 */
[----:B------:R-:W-:Y:S01]  /*1580*/  IMAD.MOV.U32 R8, RZ, RZ, 0x1ca00000 ;  /* 0x1ca00000ff087424 */ /* 0x000fe200078e00ff */
[----:B------:R-:W-:-:S04]  /*1590*/  @!P0 LOP3.LUT R30, R19, 0x7ff00000, RZ, 0xc0, !PT ;  /* 0x7ff00000131e8812 */ /* 0x000fc800078ec0ff */
[----:B------:R-:W-:-:S04]  /*15a0*/  @!P3 SEL R9, R8, 0x63400000, !P4 ;  /* 0x634000000809b807 */ /* 0x000fc80006000000 */
[----:B------:R-:W-:-:S04]  /*15b0*/  @!P3 LOP3.LUT R9, R9, 0x80000000, R15, 0xf8, !PT ;  /* 0x800000000909b812 */ /* 0x000fc800078ef80f */
[----:B------:R-:W-:Y:S01]  /*15c0*/  @!P3 LOP3.LUT R35, R9, 0x100000, RZ, 0xfc, !PT ;  /* 0x001000000923b812 */ /* 0x000fe200078efcff */
[----:B0-----:R-:W-:Y:S01]  /*15d0*/  DFMA R10, R12, -R18, 1 ;  /* 0x3ff000000c0a742b */ /* 0x001fe20000000812 */
[----:B------:R-:W-:-:S07]  /*15e0*/  IMAD.MOV.U32 R9, RZ, RZ, R7 ;  /* 0x000000ffff097224 */ /* 0x000fce00078e0007 */
[----:B------:R-:W-:-:S08]  /*15f0*/  DFMA R10, R10, R10, R10 ;  /* 0x0000000a0a0a722b */ /* 0x000fd0000000000a */
[----:B------:R-:W-:Y:S01]  /*1600*/  DFMA R10, R12, R10, R12 ;  /* 0x0000000a0c0a722b */ /* 0x000fe2000000000c */
[----:B------:R-:W-:Y:S02]  /*1610*/  SEL R13, R8, 0x63400000, !P2 ;  /* 0x63400000080d7807 */ /* 0x000fe40005000000 */
[----:B------:R-:W-:Y:S02]  /*1620*/  MOV R12, R14 ;  /* 0x0000000e000c7202 */ /* 0x000fe40000000f00 */
[----:B------:R-:W-:-:S03]  /*1630*/  LOP3.LUT R13, R13, 0x800fffff, R15, 0xf8, !PT ;  /* 0x800fffff0d0d7812 */ /* 0x000fc600078ef80f */
[----:B------:R-:W-:-:S03]  /*1640*/  DFMA R36, R10, -R18, 1 ;  /* 0x3ff000000a24742b */ /* 0x000fc60000000812 */
[----:B------:R-:W-:-:S05]  /*1650*/  @!P3 DFMA R12, R12, 2, -R34 ;  /* 0x400000000c0cb82b */ /* 0x000fca0000000822 */
[----:B------:R-:W-:-:S05]  /*1660*/  DFMA R36, R10, R36, R10 ;  /* 0x000000240a24722b */ /* 0x000fca000000000a */
[----:B------:R-:W-:-:S03]  /*1670*/  @!P3 LOP3.LUT R9, R13, 0x7ff00000, RZ, 0xc0, !PT ;  /* 0x7ff000000d09b812 */ /* 0x000fc600078ec0ff */
[----:B------:R-:W-:Y:S02]  /*1680*/  DMUL R34, R36, R12 ;  /* 0x0000000c24227228 */ /* 0x000fe40000000000 */
[----:B------:R-:W-:-:S05]  /*1690*/  VIADD R31, R9, 0xffffffff ;  /* 0xffffffff091f7836 */ /* 0x000fca0000000000 */
[----:B------:R-:W-:Y:S01]  /*16a0*/  ISETP.GT.U32.AND P0, PT, R31, 0x7feffffe, PT ;  /* 0x7feffffe1f00780c */ /* 0x000fe20003f04070 */
[----:B------:R-:W-:Y:S01]  /*16b0*/  VIADD R31, R30, 0xffffffff ;  /* 0xffffffff1e1f7836 */ /* 0x000fe20000000000 */
[----:B------:R-:W-:-:S04]  /*16c0*/  DFMA R10, R34, -R18, R12 ;  /* 0x80000012220a722b */ /* 0x000fc8000000000c */
[----:B------:R-:W-:-:S04]  /*16d0*/  ISETP.GT.U32.OR P0, PT, R31, 0x7feffffe, P0 ;  /* 0x7feffffe1f00780c */ /* 0x000fc80000704470 */
[----:B------:R-:W-:-:S09]  /*16e0*/  DFMA R10, R36, R10, R34 ;  /* 0x0000000a240a722b */ /* 0x000fd20000000022 */
[----:B------:R-:W-:Y:S05]  /*16f0*/  @P0 BRA `(.L_x_43) ;  /* 0x00000000006c0947 */ /* 0x000fea0003800000 */
[----:B------:R-:W-:-:S04]  /*1700*/  LOP3.LUT R14, R17, 0x7ff00000, RZ, 0xc0, !PT ;  /* 0x7ff00000110e7812 */ /* 0x000fc800078ec0ff */
[CC--:B------:R-:W-:Y:S02]  /*1710*/  VIADDMNMX R9, R7.reuse, -R14.reuse, 0xb9600000, !PT ;  /* 0xb960000007097446 */ /* 0x0c0fe4000780090e */
[----:B------:R-:W-:Y:S02]  /*1720*/  ISETP.GE.U32.AND P0, PT, R7, R14, PT ;  /* 0x0000000e0700720c */ /* 0x000fe40003f06070 */
[----:B------:R-:W-:Y:S02]  /*1730*/  VIMNMX R7, PT, PT, R9, 0x46a00000, PT ;  /* 0x46a0000009077848 */ /* 0x000fe40003fe0100 */
[----:B------:R-:W-:-:S05]  /*1740*/  SEL R8, R8, 0x63400000, !P0 ;  /* 0x6340000008087807 */ /* 0x000fca0004000000 */
[----:B------:R-:W-:Y:S02]  /*1750*/  IMAD.IADD R7, R7, 0x1, -R8 ;  /* 0x0000000107077824 */ /* 0x000fe400078e0a08 */
[----:B------:R-:W-:-:S03]  /*1760*/  IMAD.MOV.U32 R8, RZ, RZ, RZ ;  /* 0x000000ffff087224 */ /* 0x000fc600078e00ff */
[----:B------:R-:W-:-:S06]  /*1770*/  IADD3 R9, PT, PT, R7, 0x7fe00000, RZ ;  /* 0x7fe0000007097810 */ /* 0x000fcc0007ffe0ff */
[----:B------:R-:W-:-:S10]  /*1780*/  DMUL R34, R10, R8 ;  /* 0x000000080a227228 */ /* 0x000fd40000000000 */
[----:B------:R-:W-:-:S13]  /*1790*/  FSETP.GTU.AND P0, PT, |R35|, 1.469367938527859385e-39, PT ;  /* 0x001000002300780b */ /* 0x000fda0003f0c200 */
[----:B------:R-:W-:Y:S05]  /*17a0*/  @P0 BRA `(.L_x_44) ;  /* 0x0000000000940947 */ /* 0x000fea0003800000 */
[----:B------:R-:W-:-:S06]  /*17b0*/  DFMA R12, R10, -R18, R12 ;  /* 0x800000120a0c722b */ /* 0x000fcc000000000c */
[----:B------:R-:W-:-:S04]  /*17c0*/  IMAD.MOV.U32 R12, RZ, RZ, RZ ;  /* 0x000000ffff0c7224 */ /* 0x000fc800078e00ff */
[C---:B------:R-:W-:Y:S02]  /*17d0*/  FSETP.NEU.AND P0, PT, R13.reuse, RZ, PT ;  /* 0x000000ff0d00720b */ /* 0x040fe40003f0d000 */
[----:B------:R-:W-:-:S04]  /*17e0*/  LOP3.LUT R17, R13, 0x80000000, R17, 0x48, !PT ;  /* 0x800000000d117812 */ /* 0x000fc800078e4811 */
[----:B------:R-:W-:-:S07]  /*17f0*/  LOP3.LUT R13, R17, R9, RZ, 0xfc, !PT ;  /* 0x00000009110d7212 */ /* 0x000fce00078efcff */
[----:B------:R-:W-:Y:S05]  /*1800*/  @!P0 BRA `(.L_x_44) ;  /* 0x00000000007c8947 */ /* 0x000fea0003800000 */
[----:B------:R-:W-:Y:S01]  /*1810*/  IMAD.MOV R9, RZ, RZ, -R7 ;  /* 0x000000ffff097224 */ /* 0x000fe200078e0a07 */
[----:B------:R-:W-:Y:S01]  /*1820*/  IADD3 R7, PT, PT, -R7, -0x43300000, RZ ;  /* 0xbcd0000007077810 */ /* 0x000fe20007ffe1ff */
[----:B------:R-:W-:-:S06]  /*1830*/  IMAD.MOV.U32 R8, RZ, RZ, RZ ;  /* 0x000000ffff087224 */ /* 0x000fcc00078e00ff */
[----:B------:R-:W-:Y:S02]  /*1840*/  DFMA R8, R34, -R8, R10 ;  /* 0x800000082208722b */ /* 0x000fe4000000000a */
[----:B------:R-:W-:-:S08]  /*1850*/  DMUL.RP R10, R10, R12 ;  /* 0x0000000c0a0a7228 */ /* 0x000fd00000008000 */
[----:B------:R-:W-:Y:S02]  /*1860*/  FSETP.NEU.AND P0, PT, |R9|, R7, PT ;  /* 0x000000070900720b */ /* 0x000fe40003f0d200 */
[----:B------:R-:W-:Y:S02]  /*1870*/  LOP3.LUT R17, R11, R17, RZ, 0x3c, !PT ;  /* 0x000000110b117212 */ /* 0x000fe400078e3cff */
[----:B------:R-:W-:Y:S02]  /*1880*/  FSEL R34, R10, R34, !P0 ;  /* 0x000000220a227208 */ /* 0x000fe40004000000 */
[----:B------:R-:W-:Y:S01]  /*1890*/  FSEL R35, R17, R35, !P0 ;  /* 0x0000002311237208 */ /* 0x000fe20004000000 */
[----:B------:R-:W-:Y:S06]  /*18a0*/  BRA `(.L_x_44) ;  /* 0x0000000000547947 */ /* 0x000fec0003800000 */
.L_x_43:
        /* <DEDUP_REMOVED lines=16> */
.L_x_46:
[----:B------:R-:W-:Y:S01]  /*19b0*/  LOP3.LUT R35, R17, 0x80000, RZ, 0xfc, !PT ;  /* 0x0008000011237812 */ /* 0x000fe200078efcff */
[----:B------:R-:W-:Y:S01]  /*19c0*/  IMAD.MOV.U32 R34, RZ, RZ, R16 ;  /* 0x000000ffff227224 */ /* 0x000fe200078e0010 */
[----:B------:R-:W-:Y:S06]  /*19d0*/  BRA `(.L_x_44) ;  /* 0x0000000000087947 */ /* 0x000fec0003800000 */
.L_x_45:
[----:B------:R-:W-:Y:S01]  /*19e0*/  LOP3.LUT R35, R15, 0x80000, RZ, 0xfc, !PT ;  /* 0x000800000f237812 */ /* 0x000fe200078efcff */
[----:B------:R-:W-:-:S07]  /*19f0*/  IMAD.MOV.U32 R34, RZ, RZ, R14 ;  /* 0x000000ffff227224 */ /* 0x000fce00078e000e */
.L_x_44:
[----:B------:R-:W-:Y:S05]  /*1a00*/  BSYNC.RECONVERGENT B1 ;  /* 0x0000000000017941 */ /* 0x000fea0003800200 */
.L_x_42:
[----:B------:R-:W-:Y:S01]  /*1a10*/  MOV R8, R0 ;  /* 0x0000000000087202 */ /* 0x000fe20000000f00 */
[----:B------:R-:W-:-:S04]  /*1a20*/  IMAD.MOV.U32 R9, RZ, RZ, 0x0 ;  /* 0x00000000ff097424 */ /* 0x000fc800078e00ff */
[----:B------:R-:W-:Y:S05]  /*1a30*/  RET.REL.NODEC R8 `(_Z25CalculateAccelerationCUDAv) ;  /* 0xffffffe408707950 */ /* 0x000fea0003c3ffff */
        .weak           $__internal_2_$__cuda_sm20_dsqrt_rn_f64_mediumpath_v1
        .type           $__internal_2_$__cuda_sm20_dsqrt_rn_f64_mediumpath_v1,@function
        .size           $__internal_2_$__cuda_sm20_dsqrt_rn_f64_mediumpath_v1,(.L_x_54 - $__internal_2_$__cuda_sm20_dsqrt_rn_f64_mediumpath_v1)
$__internal_2_$__cuda_sm20_dsqrt_rn_f64_mediumpath_v1:
[----:B------:R-:W-:Y:S01]  /*1a40*/  ISETP.GE.U32.AND P0, PT, R10, -0x3400000, PT ;  /* 0xfcc000000a00780c */ /* 0x000fe20003f06070 */
[----:B------:R-:W-:Y:S01]  /*1a50*/  BSSY.RECONVERGENT B1, `(.L_x_47) ;  /* 0x0000025000017945 */ /* 0x000fe20003800200 */
[----:B------:R-:W-:Y:S02]  /*1a60*/  IMAD.MOV.U32 R10, RZ, RZ, R13 ;  /* 0x000000ffff0a7224 */ /* 0x000fe400078e000d */
[----:B------:R-:W-:-:S09]  /*1a70*/  IMAD.MOV.U32 R13, RZ, RZ, R7 ;  /* 0x000000ffff0d7224 */ /* 0x000fd200078e0007 */
[----:B------:R-:W-:Y:S05]  /*1a80*/  @!P0 BRA `(.L_x_48) ;  /* 0x0000000000208947 */ /* 0x000fea0003800000 */
[----:B------:R-:W-:-:S10]  /*1a90*/  DFMA.RM R14, R12, R14, R16 ;  /* 0x0000000e0c0e722b */ /* 0x000fd40000004010 */
[----:B------:R-:W-:-:S05]  /*1aa0*/  IADD3 R12, P0, PT, R14, 0x1, RZ ;  /* 0x000000010e0c7810 */ /* 0x000fca0007f1e0ff */
[----:B------:R-:W-:-:S06]  /*1ab0*/  IMAD.X R13, RZ, RZ, R15, P0 ;  /* 0x000000ffff0d7224 */ /* 0x000fcc00000e060f */
[----:B------:R-:W-:-:S08]  /*1ac0*/  DFMA.RP R10, -R14, R12, R10 ;  /* 0x0000000c0e0a722b */ /* 0x000fd0000000810a */
[----:B------:R-:W-:-:S06]  /*1ad0*/  DSETP.GT.AND P0, PT, R10, RZ, PT ;  /* 0x000000ff0a00722a */ /* 0x000fcc0003f04000 */
[----:B------:R-:W-:Y:S02]  /*1ae0*/  FSEL R12, R12, R14, P0 ;  /* 0x0000000e0c0c7208 */ /* 0x000fe40000000000 */
[----:B------:R-:W-:Y:S01]  /*1af0*/  FSEL R13, R13, R15, P0 ;  /* 0x0000000f0d0d7208 */ /* 0x000fe20000000000 */
[----:B------:R-:W-:Y:S06]  /*1b00*/  BRA `(.L_x_49) ;  /* 0x0000000000647947 */ /* 0x000fec0003800000 */
.L_x_48:
[----:B------:R-:W-:-:S14]  /*1b10*/  DSETP.NE.AND P0, PT, R10, RZ, PT ;  /* 0x000000ff0a00722a */ /* 0x000fdc0003f05000 */
[----:B------:R-:W-:Y:S05]  /*1b20*/  @!P0 BRA `(.L_x_50) ;  /* 0x0000000000588947 */ /* 0x000fea0003800000 */
[----:B------:R-:W-:-:S13]  /*1b30*/  ISETP.GE.AND P0, PT, R11, RZ, PT ;  /* 0x000000ff0b00720c */ /* 0x000fda0003f06270 */
[----:B------:R-:W-:Y:S01]  /*1b40*/  @!P0 MOV R12, 0x0 ;  /* 0x00000000000c8802 */ /* 0x000fe20000000f00 */
[----:B------:R-:W-:Y:S01]  /*1b50*/  @!P0 IMAD.MOV.U32 R13, RZ, RZ, -0x80000 ;  /* 0xfff80000ff0d8424 */ /* 0x000fe200078e00ff */
[----:B------:R-:W-:Y:S06]  /*1b60*/  @!P0 BRA `(.L_x_49) ;  /* 0x00000000004c8947 */ /* 0x000fec0003800000 */
[----:B------:R-:W-:-:S13]  /*1b70*/  ISETP.GT.AND P0, PT, R11, 0x7fefffff, PT ;  /* 0x7fefffff0b00780c */ /* 0x000fda0003f04270 */
[----:B------:R-:W-:Y:S05]  /*1b80*/  @P0 BRA `(.L_x_50) ;  /* 0x0000000000400947 */ /* 0x000fea0003800000 */
[----:B------:R-:W-:Y:S01]  /*1b90*/  DMUL R16, R10, 8.11296384146066816958e+31 ;  /* 0x469000000a107828 */ /* 0x000fe20000000000 */
[----:B------:R-:W-:Y:S02]  /*1ba0*/  IMAD.MOV.U32 R14, RZ, RZ, 0x0 ;  /* 0x00000000ff0e7424 */ /* 0x000fe400078e00ff */
[----:B------:R-:W-:Y:S02]  /*1bb0*/  IMAD.MOV.U32 R10, RZ, RZ, RZ ;  /* 0x000000ffff0a7224 */ /* 0x000fe400078e00ff */
[----:B------:R-:W-:Y:S01]  /*1bc0*/  IMAD.MOV.U32 R15, RZ, RZ, 0x3fd80000 ;  /* 0x3fd80000ff0f7424 */ /* 0x000fe200078e00ff */
[----:B------:R-:W0:Y:S03]  /*1bd0*/  MUFU.RSQ64H R11, R17 ;  /* 0x00000011000b7308 */ /* 0x000e260000001c00 */
[----:B0-----:R-:W-:-:S08]  /*1be0*/  DMUL R12, R10, R10 ;  /* 0x0000000a0a0c7228 */ /* 0x001fd00000000000 */
[----:B------:R-:W-:-:S08]  /*1bf0*/  DFMA R12, R16, -R12, 1 ;  /* 0x3ff00000100c742b */ /* 0x000fd0000000080c */
[----:B------:R-:W-:Y:S02]  /*1c00*/  DFMA R14, R12, R14, 0.5 ;  /* 0x3fe000000c0e742b */ /* 0x000fe4000000000e */
[----:B------:R-:W-:-:S08]  /*1c10*/  DMUL R12, R10, R12 ;  /* 0x0000000c0a0c7228 */ /* 0x000fd00000000000 */
[----:B------:R-:W-:-:S08]  /*1c20*/  DFMA R12, R14, R12, R10 ;  /* 0x0000000c0e0c722b */ /* 0x000fd0000000000a */
[----:B------:R-:W-:Y:S02]  /*1c30*/  DMUL R10, R16, R12 ;  /* 0x0000000c100a7228 */ /* 0x000fe40000000000 */
[----:B------:R-:W-:-:S06]  /*1c40*/  IADD3 R13, PT, PT, R13, -0x100000, RZ ;  /* 0xfff000000d0d7810 */ /* 0x000fcc0007ffe0ff */
[----:B------:R-:W-:-:S08]  /*1c50*/  DFMA R14, R10, -R10, R16 ;  /* 0x8000000a0a0e722b */ /* 0x000fd00000000010 */
[----:B------:R-:W-:-:S10]  /*1c60*/  DFMA R12, R12, R14, R10 ;  /* 0x0000000e0c0c722b */ /* 0x000fd4000000000a */
[----:B------:R-:W-:Y:S01]  /*1c70*/  VIADD R13, R13, 0xfcb00000 ;  /* 0xfcb000000d0d7836 */ /* 0x000fe20000000000 */
[----:B------:R-:W-:Y:S06]  /*1c80*/  BRA `(.L_x_49) ;  /* 0x0000000000047947 */ /* 0x000fec0003800000 */
.L_x_50:
[----:B------:R-:W-:-:S11]  /*1c90*/  DADD R12, R10, R10 ;  /* 0x000000000a0c7229 */ /* 0x000fd6000000000a */
.L_x_49:
[----:B------:R-:W-:Y:S05]  /*1ca0*/  BSYNC.RECONVERGENT B1 ;  /* 0x0000000000017941 */ /* 0x000fea0003800200 */
.L_x_47:
[----:B------:R-:W-:Y:S02]  /*1cb0*/  IMAD.MOV.U32 R10, RZ, RZ, R0 ;  /* 0x000000ffff0a7224 */ /* 0x000fe400078e0000 */
[----:B------:R-:W-:-:S04]  /*1cc0*/  IMAD.MOV.U32 R11, RZ, RZ, 0x0 ;  /* 0x00000000ff0b7424 */ /* 0x000fc800078e00ff */
[----:B------:R-:W-:Y:S05]  /*1cd0*/  RET.REL.NODEC R10 `(_Z25CalculateAccelerationCUDAv) ;  /* 0xffffffe00ac87950 */ /* 0x000fea0003c3ffff */
.L_x_51:
        /* <DEDUP_REMOVED lines=10> */
.L_x_54:


//--------------------- .nv.shared.reserved.0     --------------------------
	.section	.nv.shared.reserved.0,"aw",@nobits
	.weak		__nv_reservedSMEM_offset_0_alias
	.size		__nv_reservedSMEM_offset_0_alias, 0, 64
	.other		__nv_reservedSMEM_offset_0_alias,@"STO_CUDA_RESERVED_SHARED STV_DEFAULT"
__nv_reservedSMEM_offset_0_alias:
	.zero		0
	.zero		64


//--------------------- .nv.shared._Z25CalculateAccelerationCUDAv --------------------------
	.section	.nv.shared._Z25CalculateAccelerationCUDAv,"aw",@nobits
	.sectionflags	@""
	.align	8
.nv.shared._Z25CalculateAccelerationCUDAv:
	.zero		29696


//--------------------- .nv.constant0._Z12RK4step4CUDAv --------------------------
	.section	.nv.constant0._Z12RK4step4CUDAv,"a",@progbits
	.sectionflags	@""
	.align	4
.nv.constant0._Z12RK4step4CUDAv:
	.zero		896


//--------------------- .nv.constant0._Z12RK4step3CUDAv --------------------------
	.section	.nv.constant0._Z12RK4step3CUDAv,"a",@progbits
	.sectionflags	@""
	.align	4
.nv.constant0._Z12RK4step3CUDAv:
	.zero		896


//--------------------- .nv.constant0._Z12RK4step2CUDAv --------------------------
	.section	.nv.constant0._Z12RK4step2CUDAv,"a",@progbits
	.sectionflags	@""
	.align	4
.nv.constant0._Z12RK4step2CUDAv:
	.zero		896


//--------------------- .nv.constant0._Z12RK4step1CUDAv --------------------------
	.section	.nv.constant0._Z12RK4step1CUDAv,"a",@progbits
	.sectionflags	@""
	.align	4
.nv.constant0._Z12RK4step1CUDAv:
	.zero		896


//--------------------- .nv.constant0._Z25CalculateAccelerationCUDAv --------------------------
	.section	.nv.constant0._Z25CalculateAccelerationCUDAv,"a",@progbits
	.sectionflags	@""
	.align	4
.nv.constant0._Z25CalculateAccelerationCUDAv:
	.zero		896


//--------------------- SYMBOLS --------------------------

	.type		.nv.reservedSmem.offset0,@object
	.size		.nv.reservedSmem.offset0,0x4
	.type		.nv.reservedSmem.cap,@object
	.size		.nv.reservedSmem.cap,0x4
